	.target	sm_90a

	.elftype	@"ET_EXEC"


//--------------------- .note.nv.tkinfo           --------------------------
	.section	.note.nv.tkinfo,"",@"SHT_NOTE"
	.sectionflags	@"SHF_NOTE_NV_TKINFO"
	.tkinfo
        /*0018*/ 	.word	0x00000002
        /*0030*/ 	.string	""
        /*0030*/ 	.string	"ptxas"
        /*0030*/ 	.string	"Cuda compilation tools, release 13.0, V13.0.88"
        /*0030*/ 	.string	"Build cuda_13.0.r13.0/compiler.36424714_0"
        /*0030*/ 	.string	"-arch sm_90a -m 64 "



//--------------------- .note.nv.cuinfo           --------------------------
	.section	.note.nv.cuinfo,"",@"SHT_NOTE"
	.sectionflags	@"SHF_NOTE_NV_CUINFO"
        /*0018*/ 	.short	0x0002
        /*001a*/ 	.short	0x005a
        /*001c*/ 	.short	0x0082
	.zero		2


//--------------------- .nv.info                  --------------------------
	.section	.nv.info,"",@"SHT_CUDA_INFO"
	.align	4


	//----- nvinfo : EIATTR_REGCOUNT
	.align		4
        /*0000*/ 	.byte	0x04, 0x2f
        /*0002*/ 	.short	(.L_15 - .L_14)
	.align		4
.L_14:
        /*0004*/ 	.word	index@(_ZN7cutlass13device_kernelINS_4gemm6kernel13GemmUniversalIN4cute5tupleIJiiiiEEENS1_10collective13CollectiveMmaINS1_34MainloopSm90TmaGmmaWarpSpecializedILi2ENS5_IJNS4_1CILi1EEESB_SB_EEENS1_35KernelTmaWarpSpecializedCooperativeEEENS5_IJNSA_ILi256EEENSA_ILi128EEENSA_ILi64EEEEEEfNS5_IJlSB_lEEEfSJ_NS4_8TiledMMAINS4_8MMA_AtomIJNS4_4SM904GMMA30MMA_64x128x8_F32TF32TF32_SS_TNILNSN_7ScaleInE1ELSP_1EEEEEENS4_6LayoutINS5_IJNSA_ILi2EEESB_SB_EEENS5_IJSB_NSA_ILi0EEESV_EEEEENS5_IJNS4_10UnderscoreESY_SY_EEEEENS4_13SM90_TMA_LOADENS4_14ComposedLayoutINS4_7SwizzleILi3ELi4ELi3EEENS4_18smem_ptr_flag_bitsILi32EEENSS_INS5_IJNSA_ILi8EEENSA_ILi32EEEEEENS5_IJS18_SB_EEEEEEEvNS4_8identityES11_S1C_vS1D_EENS_8epilogue10collective6detail29Sm90TmaWarpSpecializedAdapterINS1G_15DefaultEpilogueIfSJ_SJ_NS1F_6thread17LinearCombinationIfLi1EffLNS1K_9ScaleType4KindE0ELNS_15FloatRoundStyleE2EfEENS1_15EpilogueDefaultEEEEEvvEEEEvNT_6ParamsE)
        /*0008*/ 	.word	0x000000a8


	//----- nvinfo : EIATTR_FRAME_SIZE
	.align		4
.L_15:
        /*000c*/ 	.byte	0x04, 0x11
        /*000e*/ 	.short	(.L_17 - .L_16)
	.align		4
.L_16:
        /*0010*/ 	.word	index@(_ZN7cutlass13device_kernelINS_4gemm6kernel13GemmUniversalIN4cute5tupleIJiiiiEEENS1_10collective13CollectiveMmaINS1_34MainloopSm90TmaGmmaWarpSpecializedILi2ENS5_IJNS4_1CILi1EEESB_SB_EEENS1_35KernelTmaWarpSpecializedCooperativeEEENS5_IJNSA_ILi256EEENSA_ILi128EEENSA_ILi64EEEEEEfNS5_IJlSB_lEEEfSJ_NS4_8TiledMMAINS4_8MMA_AtomIJNS4_4SM904GMMA30MMA_64x128x8_F32TF32TF32_SS_TNILNSN_7ScaleInE1ELSP_1EEEEEENS4_6LayoutINS5_IJNSA_ILi2EEESB_SB_EEENS5_IJSB_NSA_ILi0EEESV_EEEEENS5_IJNS4_10UnderscoreESY_SY_EEEEENS4_13SM90_TMA_LOADENS4_14ComposedLayoutINS4_7SwizzleILi3ELi4ELi3EEENS4_18smem_ptr_flag_bitsILi32EEENSS_INS5_IJNSA_ILi8EEENSA_ILi32EEEEEENS5_IJS18_SB_EEEEEEEvNS4_8identityES11_S1C_vS1D_EENS_8epilogue10collective6detail29Sm90TmaWarpSpecializedAdapterINS1G_15DefaultEpilogueIfSJ_SJ_NS1F_6thread17LinearCombinationIfLi1EffLNS1K_9ScaleType4KindE0ELNS_15FloatRoundStyleE2EfEENS1_15EpilogueDefaultEEEEEvvEEEEvNT_6ParamsE)
        /*0014*/ 	.word	0x00000000


	//----- nvinfo : EIATTR_MIN_STACK_SIZE
	.align		4
.L_17:
        /*0018*/ 	.byte	0x04, 0x12
        /*001a*/ 	.short	(.L_19 - .L_18)
	.align		4
.L_18:
        /*001c*/ 	.word	index@(_ZN7cutlass13device_kernelINS_4gemm6kernel13GemmUniversalIN4cute5tupleIJiiiiEEENS1_10collective13CollectiveMmaINS1_34MainloopSm90TmaGmmaWarpSpecializedILi2ENS5_IJNS4_1CILi1EEESB_SB_EEENS1_35KernelTmaWarpSpecializedCooperativeEEENS5_IJNSA_ILi256EEENSA_ILi128EEENSA_ILi64EEEEEEfNS5_IJlSB_lEEEfSJ_NS4_8TiledMMAINS4_8MMA_AtomIJNS4_4SM904GMMA30MMA_64x128x8_F32TF32TF32_SS_TNILNSN_7ScaleInE1ELSP_1EEEEEENS4_6LayoutINS5_IJNSA_ILi2EEESB_SB_EEENS5_IJSB_NSA_ILi0EEESV_EEEEENS5_IJNS4_10UnderscoreESY_SY_EEEEENS4_13SM90_TMA_LOADENS4_14ComposedLayoutINS4_7SwizzleILi3ELi4ELi3EEENS4_18smem_ptr_flag_bitsILi32EEENSS_INS5_IJNSA_ILi8EEENSA_ILi32EEEEEENS5_IJS18_SB_EEEEEEEvNS4_8identityES11_S1C_vS1D_EENS_8epilogue10collective6detail29Sm90TmaWarpSpecializedAdapterINS1G_15DefaultEpilogueIfSJ_SJ_NS1F_6thread17LinearCombinationIfLi1EffLNS1K_9ScaleType4KindE0ELNS_15FloatRoundStyleE2EfEENS1_15EpilogueDefaultEEEEEvvEEEEvNT_6ParamsE)
        /*0020*/ 	.word	0x00000000
.L_19:


//--------------------- .nv.compat                --------------------------
	.section	.nv.compat,"",@"SHT_CUDA_COMPAT_INFO"
	.align	4
        /*0000*/ 	.byte	0x02, 0x09, 0x01, 0x00, 0x02, 0x02, 0x04, 0x00, 0x02, 0x05, 0x05, 0x00, 0x03, 0x07, 0x01, 0x01
        /*0010*/ 	.byte	0x02, 0x03, 0x01, 0x00, 0x02, 0x06, 0x01, 0x00, 0x04, 0x0b, 0x08, 0x00, 0x00, 0x00, 0x00, 0x00
        /*0020*/ 	.byte	0x00, 0x00, 0x00, 0x00


//--------------------- .nv.info._ZN7cutlass13device_kernelINS_4gemm6kernel13GemmUniversalIN4cute5tupleIJiiiiEEENS1_10collective13CollectiveMmaINS1_34MainloopSm90TmaGmmaWarpSpecializedILi2ENS5_IJNS4_1CILi1EEESB_SB_EEENS1_35KernelTmaWarpSpecializedCooperativeEEENS5_IJNSA_ILi256EEENSA_ILi128EEENSA_ILi64EEEEEEfNS5_IJlSB_lEEEfSJ_NS4_8TiledMMAINS4_8MMA_AtomIJNS4_4SM904GMMA30MMA_64x128x8_F32TF32TF32_SS_TNILNSN_7ScaleInE1ELSP_1EEEEEENS4_6LayoutINS5_IJNSA_ILi2EEESB_SB_EEENS5_IJSB_NSA_ILi0EEESV_EEEEENS5_IJNS4_10UnderscoreESY_SY_EEEEENS4_13SM90_TMA_LOADENS4_14ComposedLayoutINS4_7SwizzleILi3ELi4ELi3EEENS4_18smem_ptr_flag_bitsILi32EEENSS_INS5_IJNSA_ILi8EEENSA_ILi32EEEEEENS5_IJS18_SB_EEEEEEEvNS4_8identityES11_S1C_vS1D_EENS_8epilogue10collective6detail29Sm90TmaWarpSpecializedAdapterINS1G_15DefaultEpilogueIfSJ_SJ_NS1F_6thread17LinearCombinationIfLi1EffLNS1K_9ScaleType4KindE0ELNS_15FloatRoundStyleE2EfEENS1_15EpilogueDefaultEEEEEvvEEEEvNT_6ParamsE --------------------------
	.section	.nv.info._ZN7cutlass13device_kernelINS_4gemm6kernel13GemmUniversalIN4cute5tupleIJiiiiEEENS1_10collective13CollectiveMmaINS1_34MainloopSm90TmaGmmaWarpSpecializedILi2ENS5_IJNS4_1CILi1EEESB_SB_EEENS1_35KernelTmaWarpSpecializedCooperativeEEENS5_IJNSA_ILi256EEENSA_ILi128EEENSA_ILi64EEEEEEfNS5_IJlSB_lEEEfSJ_NS4_8TiledMMAINS4_8MMA_AtomIJNS4_4SM904GMMA30MMA_64x128x8_F32TF32TF32_SS_TNILNSN_7ScaleInE1ELSP_1EEEEEENS4_6LayoutINS5_IJNSA_ILi2EEESB_SB_EEENS5_IJSB_NSA_ILi0EEESV_EEEEENS5_IJNS4_10UnderscoreESY_SY_EEEEENS4_13SM90_TMA_LOADENS4_14ComposedLayoutINS4_7SwizzleILi3ELi4ELi3EEENS4_18smem_ptr_flag_bitsILi32EEENSS_INS5_IJNSA_ILi8EEENSA_ILi32EEEEEENS5_IJS18_SB_EEEEEEEvNS4_8identityES11_S1C_vS1D_EENS_8epilogue10collective6detail29Sm90TmaWarpSpecializedAdapterINS1G_15DefaultEpilogueIfSJ_SJ_NS1F_6thread17LinearCombinationIfLi1EffLNS1K_9ScaleType4KindE0ELNS_15FloatRoundStyleE2EfEENS1_15EpilogueDefaultEEEEEvvEEEEvNT_6ParamsE,"",@"SHT_CUDA_INFO"
	.sectionflags	@""
	.align	4


	//----- nvinfo : EIATTR_CUDA_API_VERSION
	.align		4
        /*0000*/ 	.byte	0x04, 0x37
        /*0002*/ 	.short	(.L_21 - .L_20)
.L_20:
        /*0004*/ 	.word	0x00000082


	//----- nvinfo : EIATTR_KPARAM_INFO
	.align		4
.L_21:
        /*0008*/ 	.byte	0x04, 0x17
        /*000a*/ 	.short	(.L_23 - .L_22)
.L_22:
        /*000c*/ 	.word	0x00000000
        /*0010*/ 	.short	0x0000
        /*0012*/ 	.short	0x0070
        /*0014*/ 	.byte	0x00, 0xf0, 0x01, 0x10


	//----- nvinfo : EIATTR_SPARSE_MMA_MASK
	.align		4
.L_23:
        /*0018*/ 	.byte	0x03, 0x50
        /*001a*/ 	.short	0x0000


	//----- nvinfo : EIATTR_MAXREG_COUNT
	.align		4
        /*001c*/ 	.byte	0x03, 0x1b
        /*001e*/ 	.short	0x00a8


	//----- nvinfo : EIATTR_NUM_BARRIERS
	.align		4
        /*0020*/ 	.byte	0x02, 0x4c
        /*0022*/ 	.byte	0x01
	.zero		1


	//----- nvinfo : EIATTR_EXTERNS
	.align		4
        /*0024*/ 	.byte	0x04, 0x0f
        /*0026*/ 	.short	(.L_25 - .L_24)


	//   ....[0]....
	.align		4
.L_24:
        /*0028*/ 	.word	index@(__assertfail)


	//----- nvinfo : EIATTR_MERCURY_ISA_VERSION
	.align		4
.L_25:
        /*002c*/ 	.byte	0x03, 0x5f
        /*002e*/ 	.short	0x0101


	//----- nvinfo : EIATTR_INT_WARP_WIDE_INSTR_OFFSETS
	.align		4
        /*0030*/ 	.byte	0x04, 0x31
        /*0032*/ 	.short	(.L_27 - .L_26)


	//   ....[0]....
.L_26:
        /*0034*/ 	.word	0x00000370


	//   ....[1]....
        /*0038*/ 	.word	0x000003a0


	//   ....[2]....
        /*003c*/ 	.word	0x00000480


	//----- nvinfo : EIATTR_COOP_GROUP_MASK_REGIDS
	.align		4
.L_27:
        /*0040*/ 	.byte	0x04, 0x29
        /*0042*/ 	.short	(.L_29 - .L_28)


	//   ....[0]....
.L_28:
        /*0044*/ 	.word	0xffffffff


	//   ....[1]....
        /*0048*/ 	.word	0xffffffff


	//   ....[2]....
        /*004c*/ 	.word	0xffffffff


	//   ....[3]....
        /*0050*/ 	.word	0xffffffff


	//   ....[4]....
        /*0054*/ 	.word	0xffffffff


	//----- nvinfo : EIATTR_COOP_GROUP_INSTR_OFFSETS
	.align		4
.L_29:
        /*0058*/ 	.byte	0x04, 0x28
        /*005a*/ 	.short	(.L_31 - .L_30)


	//   ....[0]....
.L_30:
        /*005c*/ 	.word	0x00000060


	//   ....[1]....
        /*0060*/ 	.word	0x00000070


	//   ....[2]....
        /*0064*/ 	.word	0x00000130


	//   ....[3]....
        /*0068*/ 	.word	0x00000280


	//   ....[4]....
        /*006c*/ 	.word	0x00000f30


	//----- nvinfo : EIATTR_REG_RECONFIG
	.align		4
.L_31:
        /*0070*/ 	.byte	0x01, 0x54
	.zero		2


	//----- nvinfo : EIATTR_SYSCALL_OFFSETS
	.align		4
        /*0074*/ 	.byte	0x04, 0x46
        /*0076*/ 	.short	(.L_33 - .L_32)


	//   ....[0]....
.L_32:
        /*0078*/ 	.word	0x000010f0


	//----- nvinfo : EIATTR_MBARRIER_INSTR_OFFSETS
	.align		4
.L_33:
        /*007c*/ 	.byte	0x04, 0x39
        /*007e*/ 	.short	(.L_35 - .L_34)


	//   ....[0]....
.L_34:
        /*0080*/ 	.word	0x00000230
        /*0084*/ 	.word	0x000000ff
        /*0088*/ 	.word	0x00000000
        /*008c*/ 	.short	0x0100
        /*008e*/ 	.byte	0x08
	.zero		1


	//   ....[1]....
        /*0090*/ 	.word	0x00000240
        /*0094*/ 	.word	0x000000ff
        /*0098*/ 	.word	0x00000010
        /*009c*/ 	.short	0x0100
        /*009e*/ 	.byte	0x08
	.zero		1


	//   ....[2]....
        /*00a0*/ 	.word	0x00000250
        /*00a4*/ 	.word	0x000000ff
        /*00a8*/ 	.word	0x00000008
        /*00ac*/ 	.short	0x0100
        /*00ae*/ 	.byte	0x08
	.zero		1


	//   ....[3]....
        /*00b0*/ 	.word	0x00000260
        /*00b4*/ 	.word	0x000000ff
        /*00b8*/ 	.word	0x00000018
        /*00bc*/ 	.short	0x0100
        /*00be*/ 	.byte	0x08
	.zero		1


	//   ....[4]....
        /*00c0*/ 	.word	0x000004f0
        /*00c4*/ 	.word	0x000000ff
        /*00c8*/ 	.word	0x00000030
        /*00cc*/ 	.short	0x0100
        /*00ce*/ 	.byte	0x06
	.zero		1


	//   ....[5]....
        /*00d0*/ 	.word	0x00000550
        /*00d4*/ 	.word	0x000000ff
        /*00d8*/ 	.word	0x00000038
        /*00dc*/ 	.short	0x0100
        /*00de*/ 	.byte	0x06
	.zero		1


	//   ....[6]....
        /*00e0*/ 	.word	0x00001170
        /*00e4*/ 	.word	0x00000003
        /*00e8*/ 	.word	0x00000000
        /*00ec*/ 	.short	0x010a
        /*00ee*/ 	.byte	0x3f
	.zero		1


	//   ....[7]....
        /*00f0*/ 	.word	0x000011b0
        /*00f4*/ 	.word	0x00000003
        /*00f8*/ 	.word	0x00000000
        /*00fc*/ 	.short	0x010a
        /*00fe*/ 	.byte	0x3f
	.zero		1


	//   ....[8]....
        /*0100*/ 	.word	0x000019a0
        /*0104*/ 	.word	0x000000ff
        /*0108*/ 	.word	0x00000000
        /*010c*/ 	.short	0x010a
        /*010e*/ 	.byte	0x09
	.zero		1


	//   ....[9]....
        /*0110*/ 	.word	0x000019e0
        /*0114*/ 	.word	0x000000ff
        /*0118*/ 	.word	0x00000000
        /*011c*/ 	.short	0x010a
        /*011e*/ 	.byte	0x09
	.zero		1


	//   ....[10]....
        /*0120*/ 	.word	0x00002090
        /*0124*/ 	.word	0x000000ff
        /*0128*/ 	.word	0x00000000
        /*012c*/ 	.short	0x0101
        /*012e*/ 	.byte	0x08
	.zero		1


	//   ....[11]....
        /*0130*/ 	.word	0x00002270
        /*0134*/ 	.word	0x000000ff
        /*0138*/ 	.word	0x00000000
        /*013c*/ 	.short	0x0101
        /*013e*/ 	.byte	0x04
	.zero		1


	//   ....[12]....
        /*0140*/ 	.word	0x00009b80
        /*0144*/ 	.word	0x0000000c
        /*0148*/ 	.word	0x00000010
        /*014c*/ 	.short	0x010a
        /*014e*/ 	.byte	0x3f
	.zero		1


	//   ....[13]....
        /*0150*/ 	.word	0x0000a000
        /*0154*/ 	.word	0x00000005
        /*0158*/ 	.word	0x00000038
        /*015c*/ 	.short	0x0101
        /*015e*/ 	.byte	0x3f
	.zero		1


	//   ....[14]....
        /*0160*/ 	.word	0x0000a700
        /*0164*/ 	.word	0x00000007
        /*0168*/ 	.word	0x00000000
        /*016c*/ 	.short	0x010a
        /*016e*/ 	.byte	0x3f
	.zero		1


	//   ....[15]....
        /*0170*/ 	.word	0x0000a780
        /*0174*/ 	.word	0x00000005
        /*0178*/ 	.word	0x00000000
        /*017c*/ 	.short	0x010a
        /*017e*/ 	.byte	0x3f
	.zero		1


	//   ....[16]....
        /*0180*/ 	.word	0x0000a7e0
        /*0184*/ 	.word	0x00000003
        /*0188*/ 	.word	0x00000000
        /*018c*/ 	.short	0x010a
        /*018e*/ 	.byte	0x3f
	.zero		1


	//   ....[17]....
        /*0190*/ 	.word	0x0000a840
        /*0194*/ 	.word	0x00000004
        /*0198*/ 	.word	0x00000000
        /*019c*/ 	.short	0x010a
        /*019e*/ 	.byte	0x3f
	.zero		1


	//   ....[18]....
        /*01a0*/ 	.word	0x0000a910
        /*01a4*/ 	.word	0x0000000c
        /*01a8*/ 	.word	0x00000010
        /*01ac*/ 	.short	0x010a
        /*01ae*/ 	.byte	0x3f
	.zero		1


	//   ....[19]....
        /*01b0*/ 	.word	0x0000a9e0
        /*01b4*/ 	.word	0x00000007
        /*01b8*/ 	.word	0x00000000
        /*01bc*/ 	.short	0x010a
        /*01be*/ 	.byte	0x3f
	.zero		1


	//----- nvinfo : EIATTR_NUM_MBARRIERS
	.align		4
.L_35:
        /*01c0*/ 	.byte	0x03, 0x38
        /*01c2*/ 	.short	0x0006


	//----- nvinfo : EIATTR_EXIT_INSTR_OFFSETS
	.align		4
        /*01c4*/ 	.byte	0x04, 0x1c
        /*01c6*/ 	.short	(.L_37 - .L_36)


	//   ....[0]....
.L_36:
        /*01c8*/ 	.word	0x000005a0


	//   ....[1]....
        /*01cc*/ 	.word	0x00000e60


	//   ....[2]....
        /*01d0*/ 	.word	0x000091f0


	//   ....[3]....
        /*01d4*/ 	.word	0x00009820


	//   ....[4]....
        /*01d8*/ 	.word	0x0000a7d0


	//----- nvinfo : EIATTR_MAX_THREADS
	.align		4
.L_37:
        /*01dc*/ 	.byte	0x04, 0x05
        /*01de*/ 	.short	(.L_39 - .L_38)
.L_38:
        /*01e0*/ 	.word	0x00000180
        /*01e4*/ 	.word	0x00000001
        /*01e8*/ 	.word	0x00000001


	//----- nvinfo : EIATTR_CRS_STACK_SIZE
	.align		4
.L_39:
        /*01ec*/ 	.byte	0x04, 0x1e
        /*01ee*/ 	.short	(.L_41 - .L_40)
.L_40:
        /*01f0*/ 	.word	0x00000000


	//----- nvinfo : EIATTR_CBANK_PARAM_SIZE
	.align		4
.L_41:
        /*01f4*/ 	.byte	0x03, 0x19
        /*01f6*/ 	.short	0x0470


	//----- nvinfo : EIATTR_PARAM_CBANK
	.align		4
        /*01f8*/ 	.byte	0x04, 0x0a
        /*01fa*/ 	.short	(.L_43 - .L_42)
	.align		4
.L_42:
        /*01fc*/ 	.word	index@(.nv.constant0._ZN7cutlass13device_kernelINS_4gemm6kernel13GemmUniversalIN4cute5tupleIJiiiiEEENS1_10collective13CollectiveMmaINS1_34MainloopSm90TmaGmmaWarpSpecializedILi2ENS5_IJNS4_1CILi1EEESB_SB_EEENS1_35KernelTmaWarpSpecializedCooperativeEEENS5_IJNSA_ILi256EEENSA_ILi128EEENSA_ILi64EEEEEEfNS5_IJlSB_lEEEfSJ_NS4_8TiledMMAINS4_8MMA_AtomIJNS4_4SM904GMMA30MMA_64x128x8_F32TF32TF32_SS_TNILNSN_7ScaleInE1ELSP_1EEEEEENS4_6LayoutINS5_IJNSA_ILi2EEESB_SB_EEENS5_IJSB_NSA_ILi0EEESV_EEEEENS5_IJNS4_10UnderscoreESY_SY_EEEEENS4_13SM90_TMA_LOADENS4_14ComposedLayoutINS4_7SwizzleILi3ELi4ELi3EEENS4_18smem_ptr_flag_bitsILi32EEENSS_INS5_IJNSA_ILi8EEENSA_ILi32EEEEEENS5_IJS18_SB_EEEEEEEvNS4_8identityES11_S1C_vS1D_EENS_8epilogue10collective6detail29Sm90TmaWarpSpecializedAdapterINS1G_15DefaultEpilogueIfSJ_SJ_NS1F_6thread17LinearCombinationIfLi1EffLNS1K_9ScaleType4KindE0ELNS_15FloatRoundStyleE2EfEENS1_15EpilogueDefaultEEEEEvvEEEEvNT_6ParamsE)
        /*0200*/ 	.short	0x0210
        /*0202*/ 	.short	0x0470


	//----- nvinfo : EIATTR_SW_WAR
	.align		4
.L_43:
        /*0204*/ 	.byte	0x04, 0x36
        /*0206*/ 	.short	(.L_45 - .L_44)
.L_44:
        /*0208*/ 	.word	0x00000008
.L_45:


//--------------------- .nv.callgraph             --------------------------
	.section	.nv.callgraph,"",@"SHT_CUDA_CALLGRAPH"
	.align	4
	.sectionentsize	8
	.align		4
        /*0000*/ 	.word	0x00000000
	.align		4
        /*0004*/ 	.word	0xffffffff
	.align		4
        /*0008*/ 	.word	index@(_ZN7cutlass13device_kernelINS_4gemm6kernel13GemmUniversalIN4cute5tupleIJiiiiEEENS1_10collective13CollectiveMmaINS1_34MainloopSm90TmaGmmaWarpSpecializedILi2ENS5_IJNS4_1CILi1EEESB_SB_EEENS1_35KernelTmaWarpSpecializedCooperativeEEENS5_IJNSA_ILi256EEENSA_ILi128EEENSA_ILi64EEEEEEfNS5_IJlSB_lEEEfSJ_NS4_8TiledMMAINS4_8MMA_AtomIJNS4_4SM904GMMA30MMA_64x128x8_F32TF32TF32_SS_TNILNSN_7ScaleInE1ELSP_1EEEEEENS4_6LayoutINS5_IJNSA_ILi2EEESB_SB_EEENS5_IJSB_NSA_ILi0EEESV_EEEEENS5_IJNS4_10UnderscoreESY_SY_EEEEENS4_13SM90_TMA_LOADENS4_14ComposedLayoutINS4_7SwizzleILi3ELi4ELi3EEENS4_18smem_ptr_flag_bitsILi32EEENSS_INS5_IJNSA_ILi8EEENSA_ILi32EEEEEENS5_IJS18_SB_EEEEEEEvNS4_8identityES11_S1C_vS1D_EENS_8epilogue10collective6detail29Sm90TmaWarpSpecializedAdapterINS1G_15DefaultEpilogueIfSJ_SJ_NS1F_6thread17LinearCombinationIfLi1EffLNS1K_9ScaleType4KindE0ELNS_15FloatRoundStyleE2EfEENS1_15EpilogueDefaultEEEEEvvEEEEvNT_6ParamsE)
	.align		4
        /*000c*/ 	.word	index@(__assertfail)
	.align		4
        /*0010*/ 	.word	0x00000000
	.align		4
        /*0014*/ 	.word	0xfffffffe
	.align		4
        /*0018*/ 	.word	0x00000000
	.align		4
        /*001c*/ 	.word	0xfffffffd
	.align		4
        /*0020*/ 	.word	0x00000000
	.align		4
        /*0024*/ 	.word	0xfffffffc


//--------------------- .nv.constant4             --------------------------
	.section	.nv.constant4,"a",@progbits
	.align	8
	.align		8
.nv.constant4:
        /*0000*/ 	.dword	__assertfail
	.align		8
        /*0008*/ 	.dword	__unnamed_1
	.align		8
        /*0010*/ 	.dword	_ZN40_INTERNAL_715a3e69_4_k_cu_ff95deae_182314cuda3std3__45__cpo5beginE
	.align		8
        /*0018*/ 	.dword	_ZN40_INTERNAL_715a3e69_4_k_cu_ff95deae_182314cuda3std3__45__cpo3endE
	.align		8
        /*0020*/ 	.dword	_ZN40_INTERNAL_715a3e69_4_k_cu_ff95deae_182314cuda3std3__45__cpo6cbeginE
	.align		8
        /*0028*/ 	.dword	_ZN40_INTERNAL_715a3e69_4_k_cu_ff95deae_182314cuda3std3__45__cpo4cendE
	.align		8
        /*0030*/ 	.dword	_ZN40_INTERNAL_715a3e69_4_k_cu_ff95deae_182314cuda3std3__442_GLOBAL__N__715a3e69_4_k_cu_ff95deae_182316ignoreE
	.align		8
        /*0038*/ 	.dword	_ZN40_INTERNAL_715a3e69_4_k_cu_ff95deae_182314cuda3std3__419piecewise_constructE
	.align		8
        /*0040*/ 	.dword	_ZN40_INTERNAL_715a3e69_4_k_cu_ff95deae_182314cuda3std3__48in_placeE
	.align		8
        /*0048*/ 	.dword	_ZN40_INTERNAL_715a3e69_4_k_cu_ff95deae_182314cuda3std6ranges3__45__cpo4swapE
	.align		8
        /*0050*/ 	.dword	_ZN40_INTERNAL_715a3e69_4_k_cu_ff95deae_182314cuda3std6ranges3__45__cpo9iter_moveE
	.align		8
        /*0058*/ 	.dword	_ZN40_INTERNAL_715a3e69_4_k_cu_ff95deae_182314cute7productE
	.align		8
        /*0060*/ 	.dword	_ZN40_INTERNAL_715a3e69_4_k_cu_ff95deae_182314cute1_E
	.align		8
        /*0068*/ 	.dword	$str$22
	.align		8
        /*0070*/ 	.dword	$str$23


//--------------------- .text._ZN7cutlass13device_kernelINS_4gemm6kernel13GemmUniversalIN4cute5tupleIJiiiiEEENS1_10collective13CollectiveMmaINS1_34MainloopSm90TmaGmmaWarpSpecializedILi2ENS5_IJNS4_1CILi1EEESB_SB_EEENS1_35KernelTmaWarpSpecializedCooperativeEEENS5_IJNSA_ILi256EEENSA_ILi128EEENSA_ILi64EEEEEEfNS5_IJlSB_lEEEfSJ_NS4_8TiledMMAINS4_8MMA_AtomIJNS4_4SM904GMMA30MMA_64x128x8_F32TF32TF32_SS_TNILNSN_7ScaleInE1ELSP_1EEEEEENS4_6LayoutINS5_IJNSA_ILi2EEESB_SB_EEENS5_IJSB_NSA_ILi0EEESV_EEEEENS5_IJNS4_10UnderscoreESY_SY_EEEEENS4_13SM90_TMA_LOADENS4_14ComposedLayoutINS4_7SwizzleILi3ELi4ELi3EEENS4_18smem_ptr_flag_bitsILi32EEENSS_INS5_IJNSA_ILi8EEENSA_ILi32EEEEEENS5_IJS18_SB_EEEEEEEvNS4_8identityES11_S1C_vS1D_EENS_8epilogue10collective6detail29Sm90TmaWarpSpecializedAdapterINS1G_15DefaultEpilogueIfSJ_SJ_NS1F_6thread17LinearCombinationIfLi1EffLNS1K_9ScaleType4KindE0ELNS_15FloatRoundStyleE2EfEENS1_15EpilogueDefaultEEEEEvvEEEEvNT_6ParamsE --------------------------
	.section	.text._ZN7cutlass13device_kernelINS_4gemm6kernel13GemmUniversalIN4cute5tupleIJiiiiEEENS1_10collective13CollectiveMmaINS1_34MainloopSm90TmaGmmaWarpSpecializedILi2ENS5_IJNS4_1CILi1EEESB_SB_EEENS1_35KernelTmaWarpSpecializedCooperativeEEENS5_IJNSA_ILi256EEENSA_ILi128EEENSA_ILi64EEEEEEfNS5_IJlSB_lEEEfSJ_NS4_8TiledMMAINS4_8MMA_AtomIJNS4_4SM904GMMA30MMA_64x128x8_F32TF32TF32_SS_TNILNSN_7ScaleInE1ELSP_1EEEEEENS4_6LayoutINS5_IJNSA_ILi2EEESB_SB_EEENS5_IJSB_NSA_ILi0EEESV_EEEEENS5_IJNS4_10UnderscoreESY_SY_EEEEENS4_13SM90_TMA_LOADENS4_14ComposedLayoutINS4_7SwizzleILi3ELi4ELi3EEENS4_18smem_ptr_flag_bitsILi32EEENSS_INS5_IJNSA_ILi8EEENSA_ILi32EEEEEENS5_IJS18_SB_EEEEEEEvNS4_8identityES11_S1C_vS1D_EENS_8epilogue10collective6detail29Sm90TmaWarpSpecializedAdapterINS1G_15DefaultEpilogueIfSJ_SJ_NS1F_6thread17LinearCombinationIfLi1EffLNS1K_9ScaleType4KindE0ELNS_15FloatRoundStyleE2EfEENS1_15EpilogueDefaultEEEEEvvEEEEvNT_6ParamsE,"ax",@progbits
	.align	128
.text._ZN7cutlass13device_kernelINS_4gemm6kernel13GemmUniversalIN4cute5tupleIJiiiiEEENS1_10collective13CollectiveMmaINS1_34MainloopSm90TmaGmmaWarpSpecializedILi2ENS5_IJNS4_1CILi1EEESB_SB_EEENS1_35KernelTmaWarpSpecializedCooperativeEEENS5_IJNSA_ILi256EEENSA_ILi128EEENSA_ILi64EEEEEEfNS5_IJlSB_lEEEfSJ_NS4_8TiledMMAINS4_8MMA_AtomIJNS4_4SM904GMMA30MMA_64x128x8_F32TF32TF32_SS_TNILNSN_7ScaleInE1ELSP_1EEEEEENS4_6LayoutINS5_IJNSA_ILi2EEESB_SB_EEENS5_IJSB_NSA_ILi0EEESV_EEEEENS5_IJNS4_10UnderscoreESY_SY_EEEEENS4_13SM90_TMA_LOADENS4_14ComposedLayoutINS4_7SwizzleILi3ELi4ELi3EEENS4_18smem_ptr_flag_bitsILi32EEENSS_INS5_IJNSA_ILi8EEENSA_ILi32EEEEEENS5_IJS18_SB_EEEEEEEvNS4_8identityES11_S1C_vS1D_EENS_8epilogue10collective6detail29Sm90TmaWarpSpecializedAdapterINS1G_15DefaultEpilogueIfSJ_SJ_NS1F_6thread17LinearCombinationIfLi1EffLNS1K_9ScaleType4KindE0ELNS_15FloatRoundStyleE2EfEENS1_15EpilogueDefaultEEEEEvvEEEEvNT_6ParamsE:
        .type           _ZN7cutlass13device_kernelINS_4gemm6kernel13GemmUniversalIN4cute5tupleIJiiiiEEENS1_10collective13CollectiveMmaINS1_34MainloopSm90TmaGmmaWarpSpecializedILi2ENS5_IJNS4_1CILi1EEESB_SB_EEENS1_35KernelTmaWarpSpecializedCooperativeEEENS5_IJNSA_ILi256EEENSA_ILi128EEENSA_ILi64EEEEEEfNS5_IJlSB_lEEEfSJ_NS4_8TiledMMAINS4_8MMA_AtomIJNS4_4SM904GMMA30MMA_64x128x8_F32TF32TF32_SS_TNILNSN_7ScaleInE1ELSP_1EEEEEENS4_6LayoutINS5_IJNSA_ILi2EEESB_SB_EEENS5_IJSB_NSA_ILi0EEESV_EEEEENS5_IJNS4_10UnderscoreESY_SY_EEEEENS4_13SM90_TMA_LOADENS4_14ComposedLayoutINS4_7SwizzleILi3ELi4ELi3EEENS4_18smem_ptr_flag_bitsILi32EEENSS_INS5_IJNSA_ILi8EEENSA_ILi32EEEEEENS5_IJS18_SB_EEEEEEEvNS4_8identityES11_S1C_vS1D_EENS_8epilogue10collective6detail29Sm90TmaWarpSpecializedAdapterINS1G_15DefaultEpilogueIfSJ_SJ_NS1F_6thread17LinearCombinationIfLi1EffLNS1K_9ScaleType4KindE0ELNS_15FloatRoundStyleE2EfEENS1_15EpilogueDefaultEEEEEvvEEEEvNT_6ParamsE,@function
        .size           _ZN7cutlass13device_kernelINS_4gemm6kernel13GemmUniversalIN4cute5tupleIJiiiiEEENS1_10collective13CollectiveMmaINS1_34MainloopSm90TmaGmmaWarpSpecializedILi2ENS5_IJNS4_1CILi1EEESB_SB_EEENS1_35KernelTmaWarpSpecializedCooperativeEEENS5_IJNSA_ILi256EEENSA_ILi128EEENSA_ILi64EEEEEEfNS5_IJlSB_lEEEfSJ_NS4_8TiledMMAINS4_8MMA_AtomIJNS4_4SM904GMMA30MMA_64x128x8_F32TF32TF32_SS_TNILNSN_7ScaleInE1ELSP_1EEEEEENS4_6LayoutINS5_IJNSA_ILi2EEESB_SB_EEENS5_IJSB_NSA_ILi0EEESV_EEEEENS5_IJNS4_10UnderscoreESY_SY_EEEEENS4_13SM90_TMA_LOADENS4_14ComposedLayoutINS4_7SwizzleILi3ELi4ELi3EEENS4_18smem_ptr_flag_bitsILi32EEENSS_INS5_IJNSA_ILi8EEENSA_ILi32EEEEEENS5_IJS18_SB_EEEEEEEvNS4_8identityES11_S1C_vS1D_EENS_8epilogue10collective6detail29Sm90TmaWarpSpecializedAdapterINS1G_15DefaultEpilogueIfSJ_SJ_NS1F_6thread17LinearCombinationIfLi1EffLNS1K_9ScaleType4KindE0ELNS_15FloatRoundStyleE2EfEENS1_15EpilogueDefaultEEEEEvvEEEEvNT_6ParamsE,(.L_x_316 - _ZN7cutlass13device_kernelINS_4gemm6kernel13GemmUniversalIN4cute5tupleIJiiiiEEENS1_10collective13CollectiveMmaINS1_34MainloopSm90TmaGmmaWarpSpecializedILi2ENS5_IJNS4_1CILi1EEESB_SB_EEENS1_35KernelTmaWarpSpecializedCooperativeEEENS5_IJNSA_ILi256EEENSA_ILi128EEENSA_ILi64EEEEEEfNS5_IJlSB_lEEEfSJ_NS4_8TiledMMAINS4_8MMA_AtomIJNS4_4SM904GMMA30MMA_64x128x8_F32TF32TF32_SS_TNILNSN_7ScaleInE1ELSP_1EEEEEENS4_6LayoutINS5_IJNSA_ILi2EEESB_SB_EEENS5_IJSB_NSA_ILi0EEESV_EEEEENS5_IJNS4_10UnderscoreESY_SY_EEEEENS4_13SM90_TMA_LOADENS4_14ComposedLayoutINS4_7SwizzleILi3ELi4ELi3EEENS4_18smem_ptr_flag_bitsILi32EEENSS_INS5_IJNSA_ILi8EEENSA_ILi32EEEEEENS5_IJS18_SB_EEEEEEEvNS4_8identityES11_S1C_vS1D_EENS_8epilogue10collective6detail29Sm90TmaWarpSpecializedAdapterINS1G_15DefaultEpilogueIfSJ_SJ_NS1F_6thread17LinearCombinationIfLi1EffLNS1K_9ScaleType4KindE0ELNS_15FloatRoundStyleE2EfEENS1_15EpilogueDefaultEEEEEvvEEEEvNT_6ParamsE)
        .other          _ZN7cutlass13device_kernelINS_4gemm6kernel13GemmUniversalIN4cute5tupleIJiiiiEEENS1_10collective13CollectiveMmaINS1_34MainloopSm90TmaGmmaWarpSpecializedILi2ENS5_IJNS4_1CILi1EEESB_SB_EEENS1_35KernelTmaWarpSpecializedCooperativeEEENS5_IJNSA_ILi256EEENSA_ILi128EEENSA_ILi64EEEEEEfNS5_IJlSB_lEEEfSJ_NS4_8TiledMMAINS4_8MMA_AtomIJNS4_4SM904GMMA30MMA_64x128x8_F32TF32TF32_SS_TNILNSN_7ScaleInE1ELSP_1EEEEEENS4_6LayoutINS5_IJNSA_ILi2EEESB_SB_EEENS5_IJSB_NSA_ILi0EEESV_EEEEENS5_IJNS4_10UnderscoreESY_SY_EEEEENS4_13SM90_TMA_LOADENS4_14ComposedLayoutINS4_7SwizzleILi3ELi4ELi3EEENS4_18smem_ptr_flag_bitsILi32EEENSS_INS5_IJNSA_ILi8EEENSA_ILi32EEEEEENS5_IJS18_SB_EEEEEEEvNS4_8identityES11_S1C_vS1D_EENS_8epilogue10collective6detail29Sm90TmaWarpSpecializedAdapterINS1G_15DefaultEpilogueIfSJ_SJ_NS1F_6thread17LinearCombinationIfLi1EffLNS1K_9ScaleType4KindE0ELNS_15FloatRoundStyleE2EfEENS1_15EpilogueDefaultEEEEEvvEEEEvNT_6ParamsE,@"STO_CUDA_ENTRY STV_DEFAULT"
_ZN7cutlass13device_kernelINS_4gemm6kernel13GemmUniversalIN4cute5tupleIJiiiiEEENS1_10collective13CollectiveMmaINS1_34MainloopSm90TmaGmmaWarpSpecializedILi2ENS5_IJNS4_1CILi1EEESB_SB_EEENS1_35KernelTmaWarpSpecializedCooperativeEEENS5_IJNSA_ILi256EEENSA_ILi128EEENSA_ILi64EEEEEEfNS5_IJlSB_lEEEfSJ_NS4_8TiledMMAINS4_8MMA_AtomIJNS4_4SM904GMMA30MMA_64x128x8_F32TF32TF32_SS_TNILNSN_7ScaleInE1ELSP_1EEEEEENS4_6LayoutINS5_IJNSA_ILi2EEESB_SB_EEENS5_IJSB_NSA_ILi0EEESV_EEEEENS5_IJNS4_10UnderscoreESY_SY_EEEEENS4_13SM90_TMA_LOADENS4_14ComposedLayoutINS4_7SwizzleILi3ELi4ELi3EEENS4_18smem_ptr_flag_bitsILi32EEENSS_INS5_IJNSA_ILi8EEENSA_ILi32EEEEEENS5_IJS18_SB_EEEEEEEvNS4_8identityES11_S1C_vS1D_EENS_8epilogue10collective6detail29Sm90TmaWarpSpecializedAdapterINS1G_15DefaultEpilogueIfSJ_SJ_NS1F_6thread17LinearCombinationIfLi1EffLNS1K_9ScaleType4KindE0ELNS_15FloatRoundStyleE2EfEENS1_15EpilogueDefaultEEEEEvvEEEEvNT_6ParamsE:
[----:B------:R-:W0:Y:S01]  /*0000*/  LDC R1, c[0x0][0x28] ;  /* 0x00000a00ff017b82 */ /* 0x000e220000000800 */
[----:B------:R-:W1:Y:S01]  /*0010*/  S2R R18, SR_TID.X ;  /* 0x0000000000127919 */ /* 0x000e620000002100 */
[----:B------:R-:W-:Y:S01]  /*0020*/  ELECT P0, URZ, PT ;  /* 0x00000000003f782f */ /* 0x000fe20003800000 */
[----:B------:R-:W-:Y:S01]  /*0030*/  BSSY B0, `(.L_x_0) ;  /* 0x000000f000007945 */ /* 0x000fe20003800000 */
[--C-:B-1----:R-:W-:Y:S02]  /*0040*/  SHF.R.U32.HI R0, RZ, 0x5, R18.reuse ;  /* 0x00000005ff007819 */ /* 0x102fe40000011612 */
[----:B------:R-:W-:-:S03]  /*0050*/  SHF.R.U32.HI R22, RZ, 0x7, R18 ;  /* 0x00000007ff167819 */ /* 0x000fc60000011612 */
[----:B------:R-:W1:Y:S04]  /*0060*/  SHFL.IDX PT, R5, R0, RZ, 0x1f ;  /* 0x00001fff00057589 */ /* 0x000e6800000e0000 */
[----:B------:R2:W3:Y:S01]  /*0070*/  SHFL.IDX PT, R8, R22, RZ, 0x1f ;  /* 0x00001fff16087589 */ /* 0x0004e200000e0000 */
[----:B-1----:R-:W-:-:S13]  /*0080*/  ISETP.NE.OR P0, PT, R5, RZ, !P0 ;  /* 0x000000ff0500720c */ /* 0x002fda0004705670 */
[----:B0-23--:R-:W-:Y:S05]  /*0090*/  @P0 BRA `(.L_x_1) ;  /* 0x0000000000200947 */ /* 0x00dfea0003800000 */
[----:B------:R-:W-:Y:S02]  /*00a0*/  ULDC.64 UR4, c[0x0][0x198] ;  /* 0x0000660000047ab9 */ /* 0x000fe40000000a00 */
[----:B------:R-:W-:Y:S02]  /*00b0*/  UIADD3 UR6, UP0, UR4, 0xf0, URZ ;  /* 0x000000f004067890 */ /* 0x000fe4000ff1e03f */
[----:B------:R-:W-:Y:S02]  /*00c0*/  UIADD3 UR4, UP1, UR4, 0x1f0, URZ ;  /* 0x000001f004047890 */ /* 0x000fe4000ff3e03f */
[----:B------:R-:W-:Y:S02]  /*00d0*/  UIADD3.X UR7, URZ, UR5, URZ, UP0, !UPT ;  /* 0x000000053f077290 */ /* 0x000fe400087fe43f */
[----:B------:R-:W-:-:S07]  /*00e0*/  UIADD3.X UR5, URZ, UR5, URZ, UP1, !UPT ;  /* 0x000000053f057290 */ /* 0x000fce0008ffe43f */
[----:B------:R0:W-:Y:S02]  /*00f0*/  UTMACCTL.PF [UR6] ;  /* 0x00000000060079b9 */ /* 0x0001e40008040000 */
[----:B------:R0:W-:Y:S02]  /*0100*/  UTMACCTL.PF [UR4] ;  /* 0x00000000040079b9 */ /* 0x0001e40008040000 */
[----:B0-----:R-:W-:Y:S01]  /*0110*/  NOP ;  /* 0x0000000000007918 */ /* 0x001fe20000000000 */
.L_x_1:
[----:B------:R-:W-:Y:S05]  /*0120*/  BSYNC B0 ;  /* 0x0000000000007941 */ /* 0x000fea0003800000 */
.L_x_0:
[----:B------:R-:W0:Y:S02]  /*0130*/  SHFL.IDX PT, R2, R0, RZ, 0x1f ;  /* 0x00001fff00027589 */ /* 0x000e2400000e0000 */
[----:B0-----:R-:W-:-:S13]  /*0140*/  ISETP.NE.AND P0, PT, R2, RZ, PT ;  /* 0x000000ff0200720c */ /* 0x001fda0003f05270 */
[----:B------:R-:W-:Y:S05]  /*0150*/  @P0 BRA `(.L_x_2) ;  /* 0x0000000000480947 */ /* 0x000fea0003800000 */
[----:B------:R-:W0:Y:S01]  /*0160*/  S2UR UR8, SR_CgaCtaId ;  /* 0x00000000000879c3 */ /* 0x000e220000008800 */
[----:B------:R-:W-:Y:S01]  /*0170*/  UMOV UR4, 0x400 ;  /* 0x0000040000047882 */ /* 0x000fe20000000000 */
[----:B------:R-:W-:Y:S01]  /*0180*/  UMOV UR5, 0x1 ;  /* 0x0000000100057882 */ /* 0x000fe20000000000 */
[----:B------:R-:W-:Y:S01]  /*0190*/  UMOV UR6, 0x100 ;  /* 0x0000010000067882 */ /* 0x000fe20000000000 */
[----:B------:R-:W-:Y:S01]  /*01a0*/  ELECT P0, URZ, PT ;  /* 0x00000000003f782f */ /* 0x000fe20003800000 */
[----:B------:R-:W-:-:S04]  /*01b0*/  UIADD3 UR6, -UR6, 0x100000, URZ ;  /* 0x0010000006067890 */ /* 0x000fc8000fffe13f */
[----:B------:R-:W-:Y:S02]  /*01c0*/  USHF.L.U32 UR7, UR6, 0xb, URZ ;  /* 0x0000000b06077899 */ /* 0x000fe4000800063f */
[----:B------:R-:W-:Y:S02]  /*01d0*/  USHF.L.U32 UR6, UR6, 0x1, URZ ;  /* 0x0000000106067899 */ /* 0x000fe4000800063f */
[----:B0-----:R-:W-:Y:S02]  /*01e0*/  ULEA UR8, UR8, UR4, 0x18 ;  /* 0x0000000408087291 */ /* 0x001fe4000f8ec03f */
[----:B------:R-:W-:-:S04]  /*01f0*/  UIADD3 UR4, -UR5, 0x100000, URZ ;  /* 0x0010000005047890 */ /* 0x000fc8000fffe13f */
[----:B------:R-:W-:Y:S02]  /*0200*/  USHF.L.U32 UR5, UR4, 0xb, URZ ;  /* 0x0000000b04057899 */ /* 0x000fe4000800063f */
[----:B------:R-:W-:Y:S01]  /*0210*/  USHF.L.U32 UR4, UR4, 0x1, URZ ;  /* 0x0000000104047899 */ /* 0x000fe2000800063f */
[----:B------:R-:W0:Y:S11]  /*0220*/  FENCE.VIEW.ASYNC.S ;  /* 0x00000000000073c6 */ /* 0x000e360000000000 */
[----:B0-----:R0:W1:Y:S01]  /*0230*/  SYNCS.EXCH.64 URZ, [UR8], UR4 ;  /* 0x00000004083f75b2 */ /* 0x0010620008000100 */
[----:B------:R0:W2:Y:S01]  /*0240*/  SYNCS.EXCH.64 URZ, [UR8+0x10], UR6 ;  /* 0x00001006083f75b2 */ /* 0x0000a20008000100 */
[----:B------:R0:W3:Y:S01]  /*0250*/  SYNCS.EXCH.64 URZ, [UR8+0x8], UR4 ;  /* 0x00000804083f75b2 */ /* 0x0000e20008000100 */
[----:B------:R0:W4:Y:S01]  /*0260*/  SYNCS.EXCH.64 URZ, [UR8+0x18], UR6 ;  /* 0x00001806083f75b2 */ /* 0x0001220008000100 */
[----:B------:R-:W-:Y:S01]  /*0270*/  NOP ;  /* 0x0000000000007918 */ /* 0x000fe20000000000 */
.L_x_2:
[----:B------:R-:W5:Y:S01]  /*0280*/  SHFL.IDX PT, R0, R0, RZ, 0x1f ;  /* 0x00001fff00007589 */ /* 0x000f6200000e0000 */
[----:B------:R-:W1:Y:S01]  /*0290*/  LDC R2, c[0x0][0x65c] ;  /* 0x00019700ff027b82 */ /* 0x000e620000000800 */
[----:B------:R-:W-:Y:S02]  /*02a0*/  ELECT P0, URZ, PT ;  /* 0x00000000003f782f */ /* 0x000fe40003800000 */
[----:B------:R-:W-:Y:S01]  /*02b0*/  SHF.R.S32.HI R6, RZ, 0x1f, R5 ;  /* 0x0000001fff067819 */ /* 0x000fe20000011405 */
[----:B------:R-:W2:Y:S01]  /*02c0*/  S2R R3, SR_CTAID.Y ;  /* 0x0000000000037919 */ /* 0x000ea20000002600 */
[----:B0-----:R-:W-:Y:S01]  /*02d0*/  UMOV UR4, 0x20 ;  /* 0x0000002000047882 */ /* 0x001fe20000000000 */
[----:B------:R-:W-:Y:S01]  /*02e0*/  ISETP.NE.AND P2, PT, R8, RZ, PT ;  /* 0x000000ff0800720c */ /* 0x000fe20003f45270 */
[----:B------:R-:W-:Y:S01]  /*02f0*/  NOP ;  /* 0x0000000000007918 */ /* 0x000fe20000000000 */
[----:B------:R-:W0:Y:S01]  /*0300*/  S2R R4, SR_CTAID.X ;  /* 0x0000000000047919 */ /* 0x000e220000002500 */
[----:B------:R-:W-:Y:S01]  /*0310*/  LEA.HI R6, R6, R5, RZ, 0x2 ;  /* 0x0000000506067211 */ /* 0x000fe200078f10ff */
[----:B------:R-:W-:Y:S01]  /*0320*/  NOP ;  /* 0x0000000000007918 */ /* 0x000fe20000000000 */
[----:B-----5:R-:W-:-:S02]  /*0330*/  ISETP.NE.OR P0, PT, R0, RZ, !P0 ;  /* 0x000000ff0000720c */ /* 0x020fc40004705670 */
[----:B-1----:R-:W-:-:S04]  /*0340*/  ISETP.NE.AND P3, PT, R2, 0x1, PT ;  /* 0x000000010200780c */ /* 0x002fc80003f65270 */
[----:B------:R-:W-:Y:S02]  /*0350*/  P2R R0, PR, RZ, 0x8 ;  /* 0x00000008ff007803 */ /* 0x000fe40000000000 */
[----:B------:R-:W-:-:S05]  /*0360*/  LOP3.LUT R0, R6, 0xfffffffc, RZ, 0xc0, !PT ;  /* 0xfffffffc06007812 */ /* 0x000fca00078ec0ff */
[----:B------:R-:W-:Y:S01]  /*0370*/  VOTEU.ALL UP0, P0 ;  /* 0x00000000003f7886 */ /* 0x000fe20000000000 */
[----:B------:R-:W-:Y:S01]  /*0380*/  IMAD.IADD R0, R5, 0x1, -R0 ;  /* 0x0000000105007824 */ /* 0x000fe200078e0a00 */
[----:B------:R-:W0:Y:S01]  /*0390*/  @P3 LDC R17, c[0x0][0x10] ;  /* 0x00000400ff113b82 */ /* 0x000e220000000800 */
[----:B------:R-:W-:Y:S01]  /*03a0*/  VOTEU.ALL UP1, P0 ;  /* 0x00000000003f7886 */ /* 0x000fe20000020000 */
[----:B------:R-:W-:Y:S01]  /*03b0*/  @P3 MOV R7, RZ ;  /* 0x000000ff00073202 */ /* 0x000fe20000000f00 */
[----:B------:R-:W-:Y:S01]  /*03c0*/  @!UP0 UMOV UR6, 0x400 ;  /* 0x0000040000068882 */ /* 0x000fe20000000000 */
[----:B------:R-:W-:-:S04]  /*03d0*/  @!UP0 UIADD3 UR4, -UR4, 0x100000, URZ ;  /* 0x0010000004048890 */ /* 0x000fc8000fffe13f */
[----:B------:R-:W-:Y:S02]  /*03e0*/  @!UP0 USHF.L.U32 UR5, UR4, 0xb, URZ ;  /* 0x0000000b04058899 */ /* 0x000fe4000800063f */
[----:B------:R-:W-:Y:S01]  /*03f0*/  @!UP0 USHF.L.U32 UR4, UR4, 0x1, URZ ;  /* 0x0000000104048899 */ /* 0x000fe2000800063f */
[----:B--2---:R-:W-:Y:S01]  /*0400*/  @P3 IMAD.MOV.U32 R6, RZ, RZ, R3 ;  /* 0x000000ffff063224 */ /* 0x004fe200078e0003 */
[----:B------:R-:W-:Y:S01]  /*0410*/  @P3 MOV R11, RZ ;  /* 0x000000ff000b3202 */ /* 0x000fe20000000f00 */
[----:B------:R-:W-:Y:S01]  /*0420*/  IMAD.MOV.U32 R5, RZ, RZ, RZ ;  /* 0x000000ffff057224 */ /* 0x000fe200078e00ff */
[----:B------:R-:W1:Y:S08]  /*0430*/  @!UP0 S2UR UR7, SR_CgaCtaId ;  /* 0x00000000000789c3 */ /* 0x000e700000008800 */
[----:B------:R-:W2:Y:S01]  /*0440*/  @!P3 LDC R9, c[0x0][0xc] ;  /* 0x00000300ff09bb82 */ /* 0x000ea20000000800 */
[----:B0-----:R-:W-:-:S04]  /*0450*/  @P3 IMAD.WIDE.U32 R16, R4, R17, R6 ;  /* 0x0000001104103225 */ /* 0x001fc800078e0006 */
[----:B------:R-:W-:Y:S01]  /*0460*/  @P3 IMAD.IADD R17, R17, 0x1, R11 ;  /* 0x0000000111113824 */ /* 0x000fe200078e020b */
[----:B-1----:R-:W-:Y:S01]  /*0470*/  @!UP0 ULEA UR6, UR7, UR6, 0x18 ;  /* 0x0000000607068291 */ /* 0x002fe2000f8ec03f */
[----:B------:R-:W-:Y:S01]  /*0480*/  VOTEU.ALL UP0, P0 ;  /* 0x00000000003f7886 */ /* 0x000fe20000000000 */
[----:B------:R-:W-:-:S04]  /*0490*/  ISETP.NE.AND P0, PT, R0, 0x3, PT ;  /* 0x000000030000780c */ /* 0x000fc80003f05270 */
[----:B------:R-:W-:Y:S01]  /*04a0*/  ISETP.EQ.OR P0, PT, R0, RZ, !P0 ;  /* 0x000000ff0000720c */ /* 0x000fe20004702670 */
[----:B--2---:R-:W-:-:S03]  /*04b0*/  @!P3 IMAD.WIDE.U32 R6, R9, R3, R4 ;  /* 0x000000030906b225 */ /* 0x004fc600078e0004 */
[C---:B------:R-:W-:Y:S01]  /*04c0*/  ISETP.EQ.AND P0, PT, R8.reuse, RZ, P0 ;  /* 0x000000ff0800720c */ /* 0x040fe20000702270 */
[----:B------:R-:W-:Y:S01]  /*04d0*/  VIADD R8, R8, 0xffffffff ;  /* 0xffffffff08087836 */ /* 0x000fe20000000000 */
[----:B------:R-:W0:Y:S02]  /*04e0*/  FENCE.VIEW.ASYNC.S ;  /* 0x00000000000073c6 */ /* 0x000e240000000000 */
[----:B0-----:R0:W3:Y:S01]  /*04f0*/  @!UP0 SYNCS.EXCH.64 URZ, [UR6+0x30], UR4 ;  /* 0x00003004063f85b2 */ /* 0x0010e20008000100 */
[----:B------:R-:W-:Y:S01]  /*0500*/  @!P3 IMAD.MOV.U32 R16, RZ, RZ, R6 ;  /* 0x000000ffff10b224 */ /* 0x000fe200078e0006 */
[----:B------:R-:W-:Y:S02]  /*0510*/  SEL R19, RZ, 0x1, !P0 ;  /* 0x00000001ff137807 */ /* 0x000fe40004000000 */
[----:B------:R-:W-:Y:S02]  /*0520*/  ISETP.GE.U32.AND P1, PT, R8, 0x2, PT ;  /* 0x000000020800780c */ /* 0x000fe40003f26070 */
[----:B------:R-:W-:-:S02]  /*0530*/  @!P3 MOV R17, R7 ;  /* 0x000000070011b202 */ /* 0x000fc40000000f00 */
[----:B------:R-:W-:Y:S01]  /*0540*/  SEL R19, R19, 0x2, P1 ;  /* 0x0000000213137807 */ /* 0x000fe20000800000 */
[----:B------:R0:W3:Y:S01]  /*0550*/  @!UP1 SYNCS.EXCH.64 URZ, [UR6+0x38], UR4 ;  /* 0x00003804063f95b2 */ /* 0x0000e20008000100 */
[----:B------:R-:W-:Y:S01]  /*0560*/  NOP ;  /* 0x0000000000007918 */ /* 0x000fe20000000000 */
[----:B---34-:R-:W-:Y:S06]  /*0570*/  BAR.SYNC.DEFER_BLOCKING 0x0 ;  /* 0x0000000000007b1d */ /* 0x018fec0000010000 */
[----:B------:R-:W-:Y:S05]  /*0580*/  @!P2 BRA `(.L_x_3) ;  /* 0x0000008c001ca947 */ /* 0x000fea0003800000 */
[----:B------:R-:W-:-:S13]  /*0590*/  ISETP.GT.U32.AND P0, PT, R8, 0x1, PT ;  /* 0x000000010800780c */ /* 0x000fda0003f04070 */
[----:B0-----:R-:W-:Y:S05]  /*05a0*/  @P0 EXIT ;  /* 0x000000000000094d */ /* 0x001fea0003800000 */
[----:B------:R-:W-:Y:S01]  /*05b0*/  ULDC.64 UR4, c[0x0][0x650] ;  /* 0x0001940000047ab9 */ /* 0x000fe20000000a00 */
[----:B------:R-:W-:Y:S01]  /*05c0*/  PRMT R0, RZ, 0x7610, R0 ;  /* 0x00007610ff007816 */ /* 0x000fe20000000000 */
[----:B------:R-:W-:Y:S01]  /*05d0*/  IMAD.MOV.U32 R152, RZ, RZ, -0x1 ;  /* 0xffffffffff987424 */ /* 0x000fe200078e00ff */
[----:B------:R-:W-:Y:S01]  /*05e0*/  ISETP.GE.U32.AND P0, PT, R16, UR4, PT ;  /* 0x0000000410007c0c */ /* 0x000fe2000bf06070 */
[----:B------:R-:W-:Y:S01]  /*05f0*/  IMAD.MOV.U32 R153, RZ, RZ, -0x1 ;  /* 0xffffffffff997424 */ /* 0x000fe200078e00ff */
[----:B------:R-:W-:Y:S02]  /*0600*/  MOV R23, 0xffffffff ;  /* 0xffffffff00177802 */ /* 0x000fe40000000f00 */
[----:B------:R-:W-:-:S13]  /*0610*/  ISETP.GE.U32.AND.EX P0, PT, R17, UR5, PT, P0 ;  /* 0x0000000511007c0c */ /* 0x000fda000bf06100 */
[----:B------:R-:W-:Y:S05]  /*0620*/  @P0 BRA `(.L_x_4) ;  /* 0x0000000400540947 */ /* 0x000fea0003800000 */
[----:B------:R-:W0:Y:S01]  /*0630*/  LDC.64 R14, c[0x0][0x628] ;  /* 0x00018a00ff0e7b82 */ /* 0x000e220000000a00 */
[----:B------:R-:W-:Y:S02]  /*0640*/  IMAD.MOV.U32 R6, RZ, RZ, R16 ;  /* 0x000000ffff067224 */ /* 0x000fe400078e0010 */
[----:B------:R-:W-:-:S05]  /*0650*/  IMAD.MOV.U32 R7, RZ, RZ, R17 ;  /* 0x000000ffff077224 */ /* 0x000fca00078e0011 */
[----:B------:R-:W1:Y:S08]  /*0660*/  LDC R0, c[0x0][0x630] ;  /* 0x00018c00ff007b82 */ /* 0x000e700000000800 */
[----:B------:R-:W2:Y:S01]  /*0670*/  LDC.64 R20, c[0x0][0x620] ;  /* 0x00018800ff147b82 */ /* 0x000ea20000000a00 */
[----:B0-----:R-:W-:-:S04]  /*0680*/  ISETP.NE.U32.AND P0, PT, R14, RZ, PT ;  /* 0x000000ff0e00720c */ /* 0x001fc80003f05070 */
[----:B------:R-:W-:-:S13]  /*0690*/  ISETP.NE.AND.EX P0, PT, R15, RZ, PT, P0 ;  /* 0x000000ff0f00720c */ /* 0x000fda0003f05300 */
[----:B-12---:R-:W-:Y:S05]  /*06a0*/  @!P0 BRA `(.L_x_5) ;  /* 0x0000000000288947 */ /* 0x006fea0003800000 */
[----:B------:R-:W0:Y:S02]  /*06b0*/  LDC R11, c[0x0][0x634] ;  /* 0x00018d00ff0b7b82 */ /* 0x000e240000000800 */
[----:B0-----:R-:W-:-:S04]  /*06c0*/  IADD3 R11, P0, R16, R11, RZ ;  /* 0x0000000b100b7210 */ /* 0x001fc80007f1e0ff */
[----:B------:R-:W-:-:S05]  /*06d0*/  IADD3.X R13, RZ, R17, RZ, P0, !PT ;  /* 0x00000011ff0d7210 */ /* 0x000fca00007fe4ff */
[----:B------:R-:W-:-:S04]  /*06e0*/  IMAD.WIDE.U32 R6, R13, R14, RZ ;  /* 0x0000000e0d067225 */ /* 0x000fc800078e00ff */
[----:B------:R-:W-:-:S04]  /*06f0*/  IMAD.WIDE.U32 R8, P0, R11, R15, R6 ;  /* 0x0000000f0b087225 */ /* 0x000fc80007800006 */
[----:B------:R-:W-:-:S04]  /*0700*/  IMAD.WIDE.U32 R6, R11, R14, RZ ;  /* 0x0000000e0b067225 */ /* 0x000fc800078e00ff */
[----:B------:R-:W-:Y:S01]  /*0710*/  IMAD.X R11, RZ, RZ, RZ, P0 ;  /* 0x000000ffff0b7224 */ /* 0x000fe200000e06ff */
[----:B------:R-:W-:Y:S01]  /*0720*/  IADD3 RZ, P0, R7, R8, RZ ;  /* 0x0000000807ff7210 */ /* 0x000fe20007f1e0ff */
[----:B------:R-:W-:-:S04]  /*0730*/  IMAD.MOV.U32 R10, RZ, RZ, R9 ;  /* 0x000000ffff0a7224 */ /* 0x000fc800078e0009 */
[----:B------:R-:W-:-:S08]  /*0740*/  IMAD.WIDE.U32.X R6, R13, R15, R10, P0 ;  /* 0x0000000f0d067225 */ /* 0x000fd000000e040a */
.L_x_5:
[-CC-:B------:R-:W-:Y:S01]  /*0750*/  SHF.R.U64 R23, R6, R0.reuse, R7.reuse ;  /* 0x0000000006177219 */ /* 0x180fe20000001207 */
[----:B------:R-:W0:Y:S01]  /*0760*/  LDC R10, c[0x0][0x618] ;  /* 0x00018600ff0a7b82 */ /* 0x000e220000000800 */
[----:B------:R-:W-:Y:S01]  /*0770*/  SHF.R.U32.HI R5, RZ, R0, R7 ;  /* 0x00000000ff057219 */ /* 0x000fe20000011607 */
[----:B------:R-:W-:Y:S01]  /*0780*/  ULDC UR4, c[0x0][0x150] ;  /* 0x0000540000047ab9 */ /* 0x000fe20000000800 */
[----:B------:R-:W-:Y:S02]  /*0790*/  IADD3 R9, P0, RZ, -R23, RZ ;  /* 0x80000017ff097210 */ /* 0x000fe40007f1e0ff */
[----:B------:R-:W-:Y:S02]  /*07a0*/  I2FP.F32.U32 R0, R4 ;  /* 0x0000000400007245 */ /* 0x000fe40000201000 */
[----:B------:R-:W-:Y:S01]  /*07b0*/  IADD3.X R11, RZ, ~R5, RZ, P0, !PT ;  /* 0x80000005ff0b7210 */ /* 0x000fe200007fe4ff */
[----:B------:R-:W1:Y:S01]  /*07c0*/  LDC.64 R28, c[0x0][0x640] ;  /* 0x00019000ff1c7b82 */ /* 0x000e620000000a00 */
[----:B------:R-:W-:-:S04]  /*07d0*/  IMAD.WIDE.U32 R6, R9, R20, R16 ;  /* 0x0000001409067225 */ /* 0x000fc800078e0010 */
[----:B------:R-:W-:Y:S01]  /*07e0*/  FMUL R0, R0, UR4 ;  /* 0x0000000400007c20 */ /* 0x000fe20008400000 */
[----:B------:R-:W-:Y:S01]  /*07f0*/  ULDC UR4, c[0x0][0x154] ;  /* 0x0000550000047ab9 */ /* 0x000fe20000000800 */
[----:B------:R-:W-:Y:S01]  /*0800*/  IMAD R8, R11, R20, RZ ;  /* 0x000000140b087224 */ /* 0x000fe200078e02ff */
[----:B------:R-:W2:Y:S03]  /*0810*/  LDC R5, c[0x0][0x144] ;  /* 0x00005100ff057b82 */ /* 0x000ea60000000800 */
[----:B------:R-:W3:Y:S01]  /*0820*/  F2I.U32.TRUNC.NTZ R0, R0 ;  /* 0x0000000000007305 */ /* 0x000ee2000020f000 */
[----:B------:R-:W-:-:S04]  /*0830*/  IMAD R9, R9, R21, R8 ;  /* 0x0000001509097224 */ /* 0x000fc800078e0208 */
[----:B------:R-:W-:Y:S01]  /*0840*/  IMAD.IADD R7, R7, 0x1, R9 ;  /* 0x0000000107077824 */ /* 0x000fe200078e0209 */
[----:B------:R-:W-:Y:S01]  /*0850*/  MOV R9, 0xffffffff ;  /* 0xffffffff00097802 */ /* 0x000fe20000000f00 */
[----:B------:R-:W4:Y:S03]  /*0860*/  LDC R12, c[0x0][0x608] ;  /* 0x00018200ff0c7b82 */ /* 0x000f260000000800 */
[-CC-:B0-----:R-:W-:Y:S02]  /*0870*/  SHF.R.U64 R20, R6, R10.reuse, R7.reuse ;  /* 0x0000000a06147219 */ /* 0x181fe40000001207 */
[----:B------:R-:W-:Y:S02]  /*0880*/  I2FP.F32.U32 R6, R3 ;  /* 0x0000000300067245 */ /* 0x000fe40000201000 */
[----:B------:R-:W-:Y:S01]  /*0890*/  SHF.R.U32.HI R7, RZ, R10, R7 ;  /* 0x0000000aff077219 */ /* 0x000fe20000011607 */
[----:B------:R-:W0:Y:S01]  /*08a0*/  LDC R26, c[0x0][0x658] ;  /* 0x00019600ff1a7b82 */ /* 0x000e220000000800 */
[----:B-1----:R-:W-:Y:S01]  /*08b0*/  ISETP.NE.U32.AND P0, PT, R28, RZ, PT ;  /* 0x000000ff1c00720c */ /* 0x002fe20003f05070 */
[----:B---3--:R-:W-:-:S02]  /*08c0*/  IMAD.MOV R8, RZ, RZ, -R0 ;  /* 0x000000ffff087224 */ /* 0x008fc400078e0a00 */
[----:B------:R-:W-:Y:S01]  /*08d0*/  FMUL R6, R6, UR4 ;  /* 0x0000000406067c20 */ /* 0x000fe20008400000 */
[----:B------:R-:W-:-:S03]  /*08e0*/  ISETP.NE.AND.EX P0, PT, R29, RZ, PT, P0 ;  /* 0x000000ff1d00720c */ /* 0x000fc60003f05300 */
[----:B------:R-:W1:Y:S01]  /*08f0*/  LDC R14, c[0x0][0x148] ;  /* 0x00005200ff0e7b82 */ /* 0x000e620000000800 */
[----:B--2---:R-:W-:-:S07]  /*0900*/  IMAD R0, R5, R8, R4 ;  /* 0x0000000805007224 */ /* 0x004fce00078e0204 */
[----:B------:R-:W2:Y:S01]  /*0910*/  LDC R24, c[0x0][0x600] ;  /* 0x00018000ff187b82 */ /* 0x000ea20000000800 */
[-CC-:B----4-:R-:W-:Y:S02]  /*0920*/  SHF.R.U64 R30, R20, R12.reuse, R7.reuse ;  /* 0x0000000c141e7219 */ /* 0x190fe40000001207 */
[----:B------:R-:W-:Y:S01]  /*0930*/  SHF.R.U32.HI R5, RZ, R12, R7 ;  /* 0x0000000cff057219 */ /* 0x000fe20000011607 */
[----:B------:R-:W-:Y:S01]  /*0940*/  IMAD.MOV.U32 R7, RZ, RZ, 0x1 ;  /* 0x00000001ff077424 */ /* 0x000fe200078e00ff */
[----:B------:R3:W4:Y:S03]  /*0950*/  F2I.U32.TRUNC.NTZ R12, R6 ;  /* 0x00000006000c7305 */ /* 0x000726000020f000 */
[----:B------:R-:W1:Y:S01]  /*0960*/  LDC R15, c[0x0][0x648] ;  /* 0x00019200ff0f7b82 */ /* 0x000e620000000800 */
[-C--:B0-----:R-:W-:Y:S02]  /*0970*/  SHF.L.U32 R4, R9, R26.reuse, RZ ;  /* 0x0000001a09047219 */ /* 0x081fe400000006ff */
[----:B------:R-:W-:-:S02]  /*0980*/  SHF.R.U64 R32, R30, R26, R5 ;  /* 0x0000001a1e207219 */ /* 0x000fc40000001205 */
[----:B------:R-:W-:Y:S02]  /*0990*/  LOP3.LUT R11, RZ, R4, RZ, 0x33, !PT ;  /* 0x00000004ff0b7212 */ /* 0x000fe400078e33ff */
[-C--:B------:R-:W-:Y:S01]  /*09a0*/  SHF.R.U32.HI R5, RZ, R26.reuse, R5 ;  /* 0x0000001aff057219 */ /* 0x080fe20000011605 */
[----:B------:R-:W0:Y:S01]  /*09b0*/  LDC R21, c[0x0][0x638] ;  /* 0x00018e00ff157b82 */ /* 0x000e220000000800 */
[----:B------:R-:W-:Y:S01]  /*09c0*/  SHF.L.U32 R10, R7, R26, RZ ;  /* 0x0000001a070a7219 */ /* 0x000fe200000006ff */
[----:B------:R-:W-:-:S06]  /*09d0*/  IMAD.MOV.U32 R4, RZ, RZ, R32 ;  /* 0x000000ffff047224 */ /* 0x000fcc00078e0020 */
[----:B------:R-:W0:Y:S01]  /*09e0*/  LDC R152, c[0x0][0x610] ;  /* 0x00018400ff987b82 */ /* 0x000e220000000800 */
[----:B---34-:R-:W-:Y:S05]  /*09f0*/  @!P0 BRA `(.L_x_6) ;  /* 0x0000000000288947 */ /* 0x018fea0003800000 */
[----:B------:R-:W3:Y:S02]  /*0a00*/  LDC R9, c[0x0][0x64c] ;  /* 0x00019300ff097b82 */ /* 0x000ee40000000800 */
[----:B---3--:R-:W-:-:S04]  /*0a10*/  IADD3 R9, P0, R32, R9, RZ ;  /* 0x0000000920097210 */ /* 0x008fc80007f1e0ff */
        /* <DEDUP_REMOVED lines=8> */
.L_x_6:
[----:B-1----:R-:W-:Y:S01]  /*0aa0*/  SHF.R.U64 R4, R4, R15, R5 ;  /* 0x0000000f04047219 */ /* 0x002fe20000001205 */
[----:B--2---:R-:W-:Y:S01]  /*0ab0*/  VIADD R5, R24, 0xffffffff ;  /* 0xffffffff18057836 */ /* 0x004fe20000000000 */
[----:B------:R-:W-:Y:S02]  /*0ac0*/  IADD3 R12, -R12, RZ, RZ ;  /* 0x000000ff0c0c7210 */ /* 0x000fe40007ffe1ff */
[----:B------:R-:W-:Y:S01]  /*0ad0*/  LOP3.LUT R11, R30, R11, RZ, 0xc0, !PT ;  /* 0x0000000b1e0b7212 */ /* 0x000fe200078ec0ff */
[----:B------:R-:W-:Y:S01]  /*0ae0*/  IMAD.MOV R6, RZ, RZ, -R4 ;  /* 0x000000ffff067224 */ /* 0x000fe200078e0a04 */
[----:B------:R-:W-:Y:S01]  /*0af0*/  LOP3.LUT R5, R20, R5, RZ, 0xc0, !PT ;  /* 0x0000000514057212 */ /* 0x000fe200078ec0ff */
[----:B------:R-:W-:Y:S02]  /*0b00*/  @P3 IMAD R0, R14, R12, R3 ;  /* 0x0000000c0e003224 */ /* 0x000fe400078e0203 */
[----:B------:R-:W-:Y:S02]  /*0b10*/  IMAD R11, R10, R4, R11 ;  /* 0x000000040a0b7224 */ /* 0x000fe400078e020b */
[----:B0-----:R-:W-:-:S02]  /*0b20*/  IMAD R3, R6, R21, R32 ;  /* 0x0000001506037224 */ /* 0x001fc400078e0220 */
[----:B------:R-:W-:Y:S01]  /*0b30*/  IMAD R152, R11, R152, R0 ;  /* 0x000000980b987224 */ /* 0x000fe200078e0200 */
[----:B------:R-:W-:Y:S01]  /*0b40*/  MOV R0, 0x1 ;  /* 0x0000000100007802 */ /* 0x000fe20000000f00 */
[----:B------:R-:W-:-:S05]  /*0b50*/  IMAD R3, R3, R24, R5 ;  /* 0x0000001803037224 */ /* 0x000fca00078e0205 */
[----:B------:R-:W-:Y:S02]  /*0b60*/  SEL R153, R3, R152, !P3 ;  /* 0x0000009803997207 */ /* 0x000fe40005800000 */
[----:B------:R-:W-:-:S07]  /*0b70*/  SEL R152, R152, R3, !P3 ;  /* 0x0000000398987207 */ /* 0x000fce0005800000 */
.L_x_4:
[----:B------:R-:W-:-:S08]  /*0b80*/  NOP ;  /* 0x0000000000007918 */ /* 0x000fd00000000000 */
[----:B------:R-:W0:Y:S02]  /*0b90*/  USETMAXREG.TRY_ALLOC.CTAPOOL UP0, 0xe8 ;  /* 0x000000e8000079c8 */ /* 0x000e240008000600 */
[----:B0-----:R-:W-:-:S13]  /*0ba0*/  PLOP3.LUT P0, PT, PT, PT, UP0, 0x80, 0x0 ;  /* 0x000000000000781c */ /* 0x001fda0003f0f008 */
[----:B------:R-:W-:Y:S05]  /*0bb0*/  @!P0 BRA `(.L_x_4) ;  /* 0xfffffffc00f08947 */ /* 0x000fea000383ffff */
[----:B------:R-:W-:Y:S01]  /*0bc0*/  ULDC.64 UR4, c[0x0][0x598] ;  /* 0x0001660000047ab9 */ /* 0x000fe20000000a00 */
[----:B------:R-:W-:Y:S01]  /*0bd0*/  ULDC.64 UR36, c[0x0][0x208] ;  /* 0x0000820000247ab9 */ /* 0x000fe20000000a00 */
[----:B------:R-:W-:-:S04]  /*0be0*/  ISETP.NE.U32.AND P0, PT, RZ, UR4, PT ;  /* 0x00000004ff007c0c */ /* 0x000fc8000bf05070 */
[----:B------:R-:W-:-:S13]  /*0bf0*/  ISETP.NE.AND.EX P0, PT, RZ, UR5, PT, P0 ;  /* 0x00000005ff007c0c */ /* 0x000fda000bf05300 */
[----:B------:R-:W-:Y:S05]  /*0c00*/  @!P0 BRA `(.L_x_7) ;  /* 0x00000000001c8947 */ /* 0x000fea0003800000 */
[----:B------:R-:W0:Y:S02]  /*0c10*/  LDC.64 R4, c[0x0][0x598] ;  /* 0x00016600ff047b82 */ /* 0x000e240000000a00 */
[----:B0-----:R-:W2:Y:S02]  /*0c20*/  LDG.E.64 R4, desc[UR36][R4.64] ;  /* 0x0000002404047981 */ /* 0x001ea4000c1e1b00 */
[----:B--2---:R-:W-:-:S04]  /*0c30*/  ISETP.NE.U32.AND P0, PT, R4, RZ, PT ;  /* 0x000000ff0400720c */ /* 0x004fc80003f05070 */
[----:B------:R-:W-:-:S13]  /*0c40*/  ISETP.NE.AND.EX P0, PT, R5, RZ, PT, P0 ;  /* 0x000000ff0500720c */ /* 0x000fda0003f05300 */
[----:B------:R-:W-:Y:S05]  /*0c50*/  @!P0 BRA `(.L_x_7) ;  /* 0x0000000000088947 */ /* 0x000fea0003800000 */
[----:B------:R0:W5:Y:S01]  /*0c60*/  LD.E R154, desc[UR36][R4.64] ;  /* 0x00000024049a7980 */ /* 0x000162000c101900 */
[----:B------:R-:W-:Y:S05]  /*0c70*/  BRA `(.L_x_8) ;  /* 0x0000000000247947 */ /* 0x000fea0003800000 */
.L_x_7:
[----:B------:R-:W-:Y:S02]  /*0c80*/  ULDC.64 UR4, c[0x0][0x588] ;  /* 0x0001620000047ab9 */ /* 0x000fe40000000a00 */
[----:B------:R-:W-:-:S04]  /*0c90*/  ISETP.NE.U32.AND P0, PT, RZ, UR4, PT ;  /* 0x00000004ff007c0c */ /* 0x000fc8000bf05070 */
[----:B------:R-:W-:-:S13]  /*0ca0*/  ISETP.NE.AND.EX P0, PT, RZ, UR5, PT, P0 ;  /* 0x00000005ff007c0c */ /* 0x000fda000bf05300 */
[----:B------:R-:W-:Y:S05]  /*0cb0*/  @!P0 BRA `(.L_x_9) ;  /* 0x00000000000c8947 */ /* 0x000fea0003800000 */
[----:B------:R-:W0:Y:S02]  /*0cc0*/  LDC.64 R154, c[0x0][0x588] ;  /* 0x00016200ff9a7b82 */ /* 0x000e240000000a00 */
[----:B0-----:R1:W5:Y:S01]  /*0cd0*/  LDG.E R154, desc[UR36][R154.64] ;  /* 0x000000249a9a7981 */ /* 0x001362000c1e1900 */
[----:B------:R-:W-:Y:S05]  /*0ce0*/  BRA `(.L_x_8) ;  /* 0x0000000000087947 */ /* 0x000fea0003800000 */
.L_x_9:
[----:B------:R-:W-:Y:S02]  /*0cf0*/  ULDC UR4, c[0x0][0x580] ;  /* 0x0001600000047ab9 */ /* 0x000fe40000000800 */
[----:B------:R-:W-:-:S07]  /*0d00*/  IMAD.U32 R154, RZ, RZ, UR4 ;  /* 0x00000004ff9a7e24 */ /* 0x000fce000f8e00ff */
.L_x_8:
[----:B------:R-:W-:Y:S02]  /*0d10*/  ULDC.64 UR4, c[0x0][0x5a0] ;  /* 0x0001680000047ab9 */ /* 0x000fe40000000a00 */
[----:B------:R-:W-:-:S04]  /*0d20*/  ISETP.NE.U32.AND P0, PT, RZ, UR4, PT ;  /* 0x00000004ff007c0c */ /* 0x000fc8000bf05070 */
[----:B------:R-:W-:-:S13]  /*0d30*/  ISETP.NE.AND.EX P0, PT, RZ, UR5, PT, P0 ;  /* 0x00000005ff007c0c */ /* 0x000fda000bf05300 */
[----:B------:R-:W-:Y:S05]  /*0d40*/  @!P0 BRA `(.L_x_10) ;  /* 0x00000000001c8947 */ /* 0x000fea0003800000 */
[----:B0-----:R-:W0:Y:S02]  /*0d50*/  LDC.64 R4, c[0x0][0x5a0] ;  /* 0x00016800ff047b82 */ /* 0x001e240000000a00 */
[----:B0-----:R-:W2:Y:S02]  /*0d60*/  LDG.E.64 R4, desc[UR36][R4.64] ;  /* 0x0000002404047981 */ /* 0x001ea4000c1e1b00 */
[----:B--2---:R-:W-:-:S04]  /*0d70*/  ISETP.NE.U32.AND P0, PT, R4, RZ, PT ;  /* 0x000000ff0400720c */ /* 0x004fc80003f05070 */
[----:B------:R-:W-:-:S13]  /*0d80*/  ISETP.NE.AND.EX P0, PT, R5, RZ, PT, P0 ;  /* 0x000000ff0500720c */ /* 0x000fda0003f05300 */
[----:B------:R-:W-:Y:S05]  /*0d90*/  @!P0 BRA `(.L_x_10) ;  /* 0x0000000000088947 */ /* 0x000fea0003800000 */
[----:B-1----:R0:W5:Y:S01]  /*0da0*/  LD.E R155, desc[UR36][R4.64] ;  /* 0x00000024049b7980 */ /* 0x002162000c101900 */
[----:B------:R-:W-:Y:S05]  /*0db0*/  BRA `(.L_x_11) ;  /* 0x0000000000247947 */ /* 0x000fea0003800000 */
.L_x_10:
[----:B------:R-:W-:Y:S02]  /*0dc0*/  ULDC.64 UR4, c[0x0][0x590] ;  /* 0x0001640000047ab9 */ /* 0x000fe40000000a00 */
[----:B------:R-:W-:-:S04]  /*0dd0*/  ISETP.NE.U32.AND P0, PT, RZ, UR4, PT ;  /* 0x00000004ff007c0c */ /* 0x000fc8000bf05070 */
[----:B------:R-:W-:-:S13]  /*0de0*/  ISETP.NE.AND.EX P0, PT, RZ, UR5, PT, P0 ;  /* 0x00000005ff007c0c */ /* 0x000fda000bf05300 */
[----:B------:R-:W-:Y:S05]  /*0df0*/  @!P0 BRA `(.L_x_12) ;  /* 0x00000000000c8947 */ /* 0x000fea0003800000 */
[----:B0-----:R-:W1:Y:S02]  /*0e00*/  LDC.64 R4, c[0x0][0x590] ;  /* 0x00016400ff047b82 */ /* 0x001e640000000a00 */
[----:B-1----:R1:W5:Y:S01]  /*0e10*/  LDG.E R155, desc[UR36][R4.64] ;  /* 0x00000024049b7981 */ /* 0x002362000c1e1900 */
[----:B------:R-:W-:Y:S05]  /*0e20*/  BRA `(.L_x_11) ;  /* 0x0000000000087947 */ /* 0x000fea0003800000 */
.L_x_12:
[----:B------:R-:W-:Y:S02]  /*0e30*/  ULDC UR4, c[0x0][0x584] ;  /* 0x0001610000047ab9 */ /* 0x000fe40000000800 */
[----:B-1----:R-:W-:-:S07]  /*0e40*/  IMAD.U32 R155, RZ, RZ, UR4 ;  /* 0x00000004ff9b7e24 */ /* 0x002fce000f8e00ff */
.L_x_11:
[----:B------:R-:W-:-:S13]  /*0e50*/  LOP3.LUT P0, RZ, R0, 0xff, RZ, 0xc0, !PT ;  /* 0x000000ff00ff7812 */ /* 0x000fda000780c0ff */
[----:B------:R-:W-:Y:S05]  /*0e60*/  @!P0 EXIT ;  /* 0x000000000000894d */ /* 0x000fea0003800000 */
[----:B------:R-:W-:Y:S01]  /*0e70*/  ULDC UR4, c[0x0][0x28c] ;  /* 0x0000a30000047ab9 */ /* 0x000fe20000000800 */
[----:B------:R-:W-:Y:S01]  /*0e80*/  LOP3.LUT R166, R19, 0x1, RZ, 0xfc, !PT ;  /* 0x0000000113a67812 */ /* 0x000fe200078efcff */
[----:B------:R-:W-:Y:S01]  /*0e90*/  UIADD3 UR4, UR4, 0x3f, URZ ;  /* 0x0000003f04047890 */ /* 0x000fe2000fffe03f */
[----:B------:R-:W-:Y:S01]  /*0ea0*/  UMOV UR38, URZ ;  /* 0x0000003f00267c82 */ /* 0x000fe20008000000 */
[----:B------:R-:W-:Y:S02]  /*0eb0*/  UMOV UR39, URZ ;  /* 0x0000003f00277c82 */ /* 0x000fe40008000000 */
[----:B------:R-:W-:-:S04]  /*0ec0*/  USHF.R.S32.HI UR5, URZ, 0x1f, UR4 ;  /* 0x0000001f3f057899 */ /* 0x000fc80008011404 */
[----:B------:R-:W-:-:S04]  /*0ed0*/  ULEA.HI UR5, UR5, UR4, URZ, 0x6 ;  /* 0x0000000405057291 */ /* 0x000fc8000f8f303f */
[----:B------:R-:W-:-:S12]  /*0ee0*/  USHF.R.S32.HI UR40, URZ, 0x6, UR5 ;  /* 0x000000063f287899 */ /* 0x000fd80008011405 */
.L_x_284:
[----:B------:R-:W-:Y:S01]  /*0ef0*/  LOP3.LUT R0, R18, 0x80, RZ, 0xc0, !PT ;  /* 0x0000008012007812 */ /* 0x000fe200078ec0ff */
[----:B--2---:R-:W2:Y:S01]  /*0f00*/  S2UR UR7, SR_CgaCtaId ;  /* 0x00000000000779c3 */ /* 0x004ea20000008800 */
[----:B------:R-:W-:Y:S02]  /*0f10*/  UMOV UR6, 0x400 ;  /* 0x0000040000067882 */ /* 0x000fe40000000000 */
[----:B------:R-:W-:-:S06]  /*0f20*/  SHF.R.U32.HI R0, RZ, 0x7, R0 ;  /* 0x00000007ff007819 */ /* 0x000fcc0000011600 */
[----:B---3--:R-:W3:Y:S01]  /*0f30*/  SHFL.IDX PT, R0, R0, RZ, 0x1f ;  /* 0x00001fff00007589 */ /* 0x008ee200000e0000 */
[----:B--2---:R-:W-:Y:S01]  /*0f40*/  ULEA UR42, UR7, UR6, 0x18 ;  /* 0x00000006072a7291 */ /* 0x004fe2000f8ec03f */
[----:B---3--:R-:W-:-:S13]  /*0f50*/  R2UR UR4, R0 ;  /* 0x00000000000472ca */ /* 0x008fda00000e0000 */
[----:B------:R-:W-:-:S04]  /*0f60*/  ULEA.HI UR5, UR4, UR4, URZ, 0x1 ;  /* 0x0000000404057291 */ /* 0x000fc8000f8f083f */
[----:B------:R-:W-:-:S04]  /*0f70*/  ULOP3.LUT UR5, UR5, 0x7fffe, URZ, 0xc0, !UPT ;  /* 0x0007fffe05057892 */ /* 0x000fc8000f8ec03f */
[----:B------:R-:W-:-:S03]  /*0f80*/  UIADD3 UR5, UR4, -UR5, URZ ;  /* 0x8000000504057290 */ /* 0x000fc6000fffe03f */
[----:B------:R-:W-:Y:S01]  /*0f90*/  ULDC UR4, c[0x0][0x28c] ;  /* 0x0000a30000047ab9 */ /* 0x000fe20000000800 */
[----:B------:R-:W-:Y:S01]  /*0fa0*/  ULEA UR5, UR5, UR42, 0xd ;  /* 0x0000002a05057291 */ /* 0x000fe2000f8e683f */
[----:B------:R-:W-:-:S03]  /*0fb0*/  ISETP.LT.AND P0, PT, RZ, UR4, PT ;  /* 0x00000004ff007c0c */ /* 0x000fc6000bf01270 */
[----:B------:R-:W-:-:S04]  /*0fc0*/  UIADD3 UR5, UR5, 0x100, URZ ;  /* 0x0000010005057890 */ /* 0x000fc8000fffe03f */
[----:B------:R-:W-:-:S04]  /*0fd0*/  USHF.R.U32.HI UR5, URZ, 0x4, UR5 ;  /* 0x000000043f057899 */ /* 0x000fc80008011605 */
[----:B------:R-:W-:Y:S02]  /*0fe0*/  ULOP3.LUT UR41, UR5, 0x3fff, URZ, 0xc0, !UPT ;  /* 0x00003fff05297892 */ /* 0x000fe4000f8ec03f */
[----:B-1--4-:R-:W-:Y:S10]  /*0ff0*/  @P0 BRA `(.L_x_13) ;  /* 0x0000000000400947 */ /* 0x012ff40003800000 */
[----:B------:R-:W-:Y:S01]  /*1000*/  MOV R0, 0x0 ;  /* 0x0000000000007802 */ /* 0x000fe20000000f00 */
[----:B------:R-:W-:Y:S01]  /*1010*/  ULDC.64 UR4, c[0x4][0x68] ;  /* 0x01001a0000047ab9 */ /* 0x000fe20000000a00 */
[----:B------:R-:W-:Y:S01]  /*1020*/  ULDC.64 UR6, c[0x4][0x8] ;  /* 0x0100020000067ab9 */ /* 0x000fe20000000a00 */
[----:B01----:R-:W-:Y:S01]  /*1030*/  MOV R4, UR4 ;  /* 0x0000000400047c02 */ /* 0x003fe20008000f00 */
[----:B------:R0:W1:Y:S01]  /*1040*/  LDC.64 R14, c[0x4][R0] ;  /* 0x01000000000e7b82 */ /* 0x0000620000000a00 */
[----:B------:R-:W-:Y:S01]  /*1050*/  IMAD.U32 R5, RZ, RZ, UR5 ;  /* 0x00000005ff057e24 */ /* 0x000fe2000f8e00ff */
[----:B------:R-:W-:Y:S01]  /*1060*/  ULDC.64 UR4, c[0x4][0x70] ;  /* 0x01001c0000047ab9 */ /* 0x000fe20000000a00 */
[----:B------:R-:W-:Y:S01]  /*1070*/  IMAD.U32 R10, RZ, RZ, UR6 ;  /* 0x00000006ff0a7e24 */ /* 0x000fe2000f8e00ff */
[----:B------:R-:W-:Y:S01]  /*1080*/  MOV R7, UR5 ;  /* 0x0000000500077c02 */ /* 0x000fe20008000f00 */
[----:B------:R-:W-:Y:S01]  /*1090*/  IMAD.U32 R6, RZ, RZ, UR4 ;  /* 0x00000004ff067e24 */ /* 0x000fe2000f8e00ff */
[----:B------:R-:W-:Y:S01]  /*10a0*/  MOV R8, 0x1e1 ;  /* 0x000001e100087802 */ /* 0x000fe20000000f00 */
[----:B------:R-:W-:-:S02]  /*10b0*/  IMAD.U32 R11, RZ, RZ, UR7 ;  /* 0x00000007ff0b7e24 */ /* 0x000fc4000f8e00ff */
[----:B------:R-:W-:Y:S02]  /*10c0*/  IMAD.MOV.U32 R12, RZ, RZ, 0x1 ;  /* 0x00000001ff0c7424 */ /* 0x000fe400078e00ff */
[----:B0-----:R-:W-:-:S07]  /*10d0*/  IMAD.MOV.U32 R13, RZ, RZ, RZ ;  /* 0x000000ffff0d7224 */ /* 0x001fce00078e00ff */
[----:B------:R-:W-:-:S07]  /*10e0*/  LEPC R20, `(.L_x_13) ;  /* 0x000000001014794e */ /* 0x000fce0000000000 */
[----:B-1---5:R-:W-:Y:S05]  /*10f0*/  CALL.ABS.NOINC R14 ;  /* 0x000000000e007343 */ /* 0x022fea0003c00000 */
.L_x_13:
[----:B------:R-:W-:-:S13]  /*1100*/  ISETP.NE.AND P0, PT, R166, 0x3, PT ;  /* 0x00000003a600780c */ /* 0x000fda0003f05270 */
[----:B------:R-:W-:Y:S05]  /*1110*/  @!P0 BRA `(.L_x_14) ;  /* 0x0000000000048947 */ /* 0x000fea0003800000 */
[----:B------:R-:W-:Y:S01]  /*1120*/  BPT.TRAP 0x1 ;  /* 0x000000040000795c */ /* 0x000fe20000300000 */
.L_x_14:
[----:B------:R-:W-:Y:S01]  /*1130*/  IMAD.U32 R0, RZ, RZ, UR38 ;  /* 0x00000026ff007e24 */ /* 0x000fe2000f8e00ff */
[----:B------:R-:W-:-:S04]  /*1140*/  MOV R3, UR39 ;  /* 0x0000002700037c02 */ /* 0x000fc80008000f00 */
[----:B------:R-:W-:Y:S02]  /*1150*/  LEA R3, R3, UR42, 0x3 ;  /* 0x0000002a03037c11 */ /* 0x000fe4000f8e18ff */
[----:B------:R-:W-:-:S04]  /*1160*/  SHF.L.U32 R0, R0, 0x1f, RZ ;  /* 0x0000001f00007819 */ /* 0x000fc800000006ff */
[----:B------:R2:W3:Y:S01]  /*1170*/  SYNCS.PHASECHK.TRANS64.TRYWAIT P1, [R3+URZ], R0 ;  /* 0x00000000030075a7 */ /* 0x0004e2000802017f */
[----:B------:R-:W-:Y:S05]  /*1180*/  @!P0 BRA `(.L_x_15) ;  /* 0x0000000000048947 */ /* 0x000fea0003800000 */
[----:B------:R-:W-:Y:S01]  /*1190*/  BPT.TRAP 0x1 ;  /* 0x000000040000795c */ /* 0x000fe20000300000 */
.L_x_15:
[----:B---3--:R-:W-:Y:S05]  /*11a0*/  @P1 BRA `(.L_x_16) ;  /* 0x0000000000081947 */ /* 0x008fea0003800000 */
[----:B------:R-:W3:Y:S02]  /*11b0*/  SYNCS.PHASECHK.TRANS64.TRYWAIT P1, [R3+URZ], R0 ;  /* 0x00000000030075a7 */ /* 0x000ee4000802017f */
[----:B---3--:R-:W-:Y:S05]  /*11c0*/  @!P1 BRA `(.L_x_17) ;  /* 0x0000009400849947 */ /* 0x008fea0003800000 */
.L_x_16:
[----:B------:R-:W-:-:S04]  /*11d0*/  UISETP.LT.AND UP0, UPT, UR40, 0x1, UPT ;  /* 0x000000012800788c */ /* 0x000fc8000bf01270 */
[----:B------:R-:W-:-:S04]  /*11e0*/  USEL UR4, UR40, 0x1, UP0 ;  /* 0x0000000128047887 */ /* 0x000fc80008000000 */
[----:B------:R-:W-:-:S06]  /*11f0*/  UIADD3 UR4, UR40, -UR4, URZ ;  /* 0x8000000428047290 */ /* 0x000fcc000fffe03f */
[----:B--23--:R-:W-:Y:S01]  /*1200*/  IMAD.U32 R0, RZ, RZ, UR4 ;  /* 0x00000004ff007e24 */ /* 0x00cfe2000f8e00ff */
[----:B------:R-:W-:Y:S05]  /*1210*/  WARPSYNC.ALL ;  /* 0x0000000000007948 */ /* 0x000fea0003800000 */
[----:B------:R-:W-:Y:S01]  /*1220*/  ISETP.GE.AND P1, PT, R0, 0x1, PT ;  /* 0x000000010000780c */ /* 0x000fe20003f26270 */
[----:B------:R-:W-:Y:S01]  /*1230*/  UIADD3 UR4, UR42, 0x20100, URZ ;  /* 0x000201002a047890 */ /* 0x000fe2000fffe03f */
[----:B------:R-:W-:Y:S01]  /*1240*/  WARPGROUP.ARRIVE ;  /* 0x00000000000079c5 */ /* 0x000fe20000000000 */
[----:B------:R-:W-:Y:S01]  /*1250*/  UMOV UR9, 0x40000040 ;  /* 0x4000004000097882 */ /* 0x000fe20000000000 */
[----:B------:R-:W-:Y:S01]  /*1260*/  UMOV UR11, 0x40000040 ;  /* 0x40000040000b7882 */ /* 0x000fe20000000000 */
[----:B------:R-:W-:Y:S01]  /*1270*/  USHF.R.U32.HI UR4, URZ, 0x4, UR4 ;  /* 0x000000043f047899 */ /* 0x000fe20008011604 */
[----:B------:R-:W-:Y:S01]  /*1280*/  UMOV UR15, UR11 ;  /* 0x0000000b000f7c82 */ /* 0x000fe20008000000 */
[----:B------:R-:W-:-:S02]  /*1290*/  UMOV UR13, 0x40000040 ;  /* 0x40000040000d7882 */ /* 0x000fc40000000000 */
[----:B------:R-:W-:Y:S02]  /*12a0*/  ULOP3.LUT UR5, UR4, 0x3fff, URZ, 0xc0, !UPT ;  /* 0x00003fff04057892 */ /* 0x000fe4000f8ec03f */
[----:B------:R-:W-:Y:S02]  /*12b0*/  ULOP3.LUT UR4, UR41, 0x10000, URZ, 0xfc, !UPT ;  /* 0x0001000029047892 */ /* 0x000fe4000f8efc3f */
[----:B------:R-:W-:Y:S02]  /*12c0*/  ULOP3.LUT UR5, UR5, 0x10000, URZ, 0xfc, !UPT ;  /* 0x0001000005057892 */ /* 0x000fe4000f8efc3f */
[----:B------:R-:W-:Y:S02]  /*12d0*/  ULEA UR8, UR39, UR4, 0xc ;  /* 0x0000000427087291 */ /* 0x000fe4000f8e603f */
[----:B------:R-:W-:Y:S02]  /*12e0*/  ULEA UR6, UR39, UR5, 0xb ;  /* 0x0000000527067291 */ /* 0x000fe4000f8e583f */
[----:B------:R-:W-:-:S05]  /*12f0*/  UIADD3 UR12, UR8, 0x400, URZ ;  /* 0x00000400080c7890 */ /* 0x000fca000fffe03f */
[----:B------:R-:W-:Y:S02]  /*1300*/  UMOV UR10, UR6 ;  /* 0x00000006000a7c82 */ /* 0x000fe40008000000 */
[----:B------:R-:W-:Y:S01]  /*1310*/  HGMMA.64x128x8.F32.TF32 R88, gdesc[UR8], RZ, !UPT, gsb0 ;  /* 0x05e00000085879f0 */ /* 0x000fe2000c0028ff */
[----:B------:R-:W-:Y:S02]  /*1320*/  UMOV UR14, UR10 ;  /* 0x0000000a000e7c82 */ /* 0x000fe40008000000 */
[----:B------:R-:W-:Y:S02]  /*1330*/  WARPGROUP.DEPBAR.LE gsb0, 0x0 ;  /* 0x00008000000079c5 */ /* 0x000fe40000010000 */
[----:B------:R-:W-:-:S07]  /*1340*/  WARPGROUP.ARRIVE ;  /* 0x00000000000079c5 */ /* 0x000fce0000000000 */
[----:B------:R-:W-:Y:S01]  /*1350*/  HGMMA.64x128x8.F32.TF32 R24, gdesc[UR12], RZ, !UPT, gsb0 ;  /* 0x05e000000c1879f0 */ /* 0x000fe2000c0028ff */
[----:B------:R-:W-:Y:S02]  /*1360*/  UIADD3 UR12, UR8, 0x2, URZ ;  /* 0x00000002080c7890 */ /* 0x000fe4000fffe03f */
[----:B------:R-:W-:Y:S01]  /*1370*/  UIADD3 UR14, UR6, 0x2, URZ ;  /* 0x00000002060e7890 */ /* 0x000fe2000fffe03f */
[----:B------:R-:W-:Y:S01]  /*1380*/  UMOV UR13, 0x40000040 ;  /* 0x40000040000d7882 */ /* 0x000fe20000000000 */
[----:B------:R-:W-:Y:S01]  /*1390*/  UMOV UR15, 0x40000040 ;  /* 0x40000040000f7882 */ /* 0x000fe20000000000 */
[----:B------:R-:W-:Y:S02]  /*13a0*/  WARPGROUP.DEPBAR.LE gsb0, 0x0 ;  /* 0x00008000000079c5 */ /* 0x000fe40000010000 */
[----:B------:R-:W-:-:S06]  /*13b0*/  WARPGROUP.ARRIVE ;  /* 0x00000000000079c5 */ /* 0x000fcc0000000000 */
[----:B------:R-:W-:Y:S01]  /*13c0*/  HGMMA.64x128x8.F32.TF32 R88, gdesc[UR12], R88, gsb0 ;  /* 0x05e000000c5879f0 */ /* 0x000fe20008002858 */
[----:B------:R-:W-:Y:S01]  /*13d0*/  UIADD3 UR12, UR8, 0x402, URZ ;  /* 0x00000402080c7890 */ /* 0x000fe2000fffe03f */
[----:B------:R-:W-:Y:S01]  /*13e0*/  UMOV UR13, 0x40000040 ;  /* 0x40000040000d7882 */ /* 0x000fe20000000000 */
[----:B------:R-:W-:Y:S02]  /*13f0*/  WARPGROUP.DEPBAR.LE gsb0, 0x0 ;  /* 0x00008000000079c5 */ /* 0x000fe40000010000 */
[----:B------:R-:W-:-:S07]  /*1400*/  WARPGROUP.ARRIVE ;  /* 0x00000000000079c5 */ /* 0x000fce0000000000 */
[----:B------:R-:W-:Y:S01]  /*1410*/  HGMMA.64x128x8.F32.TF32 R24, gdesc[UR12], R24, gsb0 ;  /* 0x05e000000c1879f0 */ /* 0x000fe20008002818 */
        /* <DEDUP_REMOVED lines=71> */
[----:B------:R-:W-:Y:S03]  /*1890*/  HGMMA.64x128x8.F32.TF32 R24, gdesc[UR12], R24, gsb0 ;  /* 0x05e000000c1879f0 */ /* 0x000fe60008002818 */
[----:B------:R-:W-:Y:S02]  /*18a0*/  WARPGROUP.DEPBAR.LE gsb0, 0x0 ;  /* 0x00008000000079c5 */ /* 0x000fe40000010000 */
[----:B------:R-:W-:Y:S05]  /*18b0*/  @!P1 BRA `(.L_x_18) ;  /* 0x00000008002c9947 */ /* 0x000fea0003800000 */
[----:B------:R-:W-:-:S04]  /*18c0*/  UIADD3 UR6, UR39, 0x1, URZ ;  /* 0x0000000127067890 */ /* 0x000fc8000fffe03f */
[----:B------:R-:W-:-:S04]  /*18d0*/  UISETP.NE.AND UP0, UPT, UR6, 0x2, UPT ;  /* 0x000000020600788c */ /* 0x000fc8000bf05270 */
[----:B------:R-:W-:Y:S02]  /*18e0*/  USEL UR7, URZ, 0x1, UP0 ;  /* 0x000000013f077887 */ /* 0x000fe40008000000 */
[----:B------:R-:W-:Y:S02]  /*18f0*/  USEL UR6, UR6, URZ, UP0 ;  /* 0x0000003f06067287 */ /* 0x000fe40008000000 */
[----:B------:R-:W-:-:S06]  /*1900*/  ULOP3.LUT UR7, UR38, UR7, URZ, 0x3c, !UPT ;  /* 0x0000000726077292 */ /* 0x000fcc000f8e3c3f */
[----:B01----:R-:W-:Y:S01]  /*1910*/  MOV R5, UR7 ;  /* 0x0000000700057c02 */ /* 0x003fe20008000f00 */
[----:B------:R-:W-:-:S06]  /*1920*/  UMOV UR7, UR39 ;  /* 0x0000002700077c82 */ /* 0x000fcc0008000000 */
.L_x_25:
[----:B01----:R-:W-:Y:S05]  /*1930*/  @!P0 BRA `(.L_x_19) ;  /* 0x0000000000048947 */ /* 0x003fea0003800000 */
[----:B------:R-:W-:Y:S01]  /*1940*/  BPT.TRAP 0x1 ;  /* 0x000000040000795c */ /* 0x000fe20000300000 */
.L_x_19:
[----:B------:R-:W0:Y:S01]  /*1950*/  S2UR UR9, SR_CgaCtaId ;  /* 0x00000000000979c3 */ /* 0x000e220000008800 */
[----:B------:R-:W-:Y:S01]  /*1960*/  UMOV UR8, 0x400 ;  /* 0x0000040000087882 */ /* 0x000fe20000000000 */
[----:B------:R-:W-:Y:S01]  /*1970*/  SHF.L.U32 R3, R5, 0x1f, RZ ;  /* 0x0000001f05037819 */ /* 0x000fe200000006ff */
[----:B0-----:R-:W-:-:S04]  /*1980*/  ULEA UR8, UR9, UR8, 0x18 ;  /* 0x0000000809087291 */ /* 0x001fc8000f8ec03f */
[----:B------:R-:W-:-:S09]  /*1990*/  ULEA UR9, UR6, UR8, 0x3 ;  /* 0x0000000806097291 */ /* 0x000fd2000f8e183f */
[----:B------:R0:W1:Y:S01]  /*19a0*/  SYNCS.PHASECHK.TRANS64.TRYWAIT P1, [UR9], R3 ;  /* 0x00000003ff0075a7 */ /* 0x0000620008020149 */
[----:B------:R-:W-:Y:S05]  /*19b0*/  @!P0 BRA `(.L_x_20) ;  /* 0x0000000000048947 */ /* 0x000fea0003800000 */
[----:B------:R-:W-:Y:S01]  /*19c0*/  BPT.TRAP 0x1 ;  /* 0x000000040000795c */ /* 0x000fe20000300000 */
.L_x_20:
[----:B-1----:R-:W-:Y:S05]  /*19d0*/  @P1 BRA `(.L_x_21) ;  /* 0x0000000000081947 */ /* 0x002fea0003800000 */
[----:B------:R-:W1:Y:S02]  /*19e0*/  SYNCS.PHASECHK.TRANS64.TRYWAIT P1, [UR9], R3 ;  /* 0x00000003ff0075a7 */ /* 0x000e640008020149 */
[----:B-1----:R-:W-:Y:S05]  /*19f0*/  @!P1 BRA `(.L_x_22) ;  /* 0x0000008c008c9947 */ /* 0x002fea0003800000 */
.L_x_21:
[----:B------:R-:W-:Y:S01]  /*1a00*/  ULEA UR12, UR6, UR4, 0xc ;  /* 0x00000004060c7291 */ /* 0x000fe2000f8e603f */
[----:B------:R-:W-:Y:S01]  /*1a10*/  WARPGROUP.ARRIVE ;  /* 0x00000000000079c5 */ /* 0x000fe20000000000 */
[----:B------:R-:W-:Y:S01]  /*1a20*/  ULEA UR10, UR6, UR5, 0xb ;  /* 0x00000005060a7291 */ /* 0x000fe2000f8e583f */
[----:B------:R-:W-:Y:S01]  /*1a30*/  UMOV UR13, 0x40000040 ;  /* 0x40000040000d7882 */ /* 0x000fe20000000000 */
[----:B------:R-:W-:Y:S01]  /*1a40*/  UMOV UR15, 0x40000040 ;  /* 0x40000040000f7882 */ /* 0x000fe20000000000 */
[----:B------:R-:W-:Y:S01]  /*1a50*/  UIADD3 UR16, UR12, 0x400, URZ ;  /* 0x000004000c107890 */ /* 0x000fe2000fffe03f */
[----:B------:R-:W-:-:S03]  /*1a60*/  UMOV UR19, UR15 ;  /* 0x0000000f00137c82 */ /* 0x000fc60008000000 */
[----:B------:R-:W-:Y:S01]  /*1a70*/  UMOV UR14, UR10 ;  /* 0x0000000a000e7c82 */ /* 0x000fe20008000000 */
[----:B------:R-:W-:Y:S01]  /*1a80*/  UMOV UR17, 0x40000040 ;  /* 0x4000004000117882 */ /* 0x000fe20000000000 */
[----:B------:R-:W-:Y:S01]  /*1a90*/  HGMMA.64x128x8.F32.TF32 R88, gdesc[UR12], R88, gsb0 ;  /* 0x05e000000c5879f0 */ /* 0x000fe20008002858 */
[----:B------:R-:W-:Y:S02]  /*1aa0*/  UMOV UR18, UR14 ;  /* 0x0000000e00127c82 */ /* 0x000fe40008000000 */
        /* <DEDUP_REMOVED lines=89> */
[----:B------:R-:W-:Y:S01]  /*2040*/  BPT.TRAP 0x1 ;  /* 0x000000040000795c */ /* 0x000fe20000300000 */
.L_x_23:
[----:B------:R-:W-:Y:S01]  /*2050*/  ULEA UR8, UR7, UR8, 0x3 ;  /* 0x0000000807087291 */ /* 0x000fe2000f8e183f */
[----:B------:R-:W-:-:S03]  /*2060*/  ISETP.GT.U32.AND P1, PT, R19, 0x1, PT ;  /* 0x000000011300780c */ /* 0x000fc60003f24070 */
[----:B------:R-:W-:-:S04]  /*2070*/  UIADD3 UR8, UR8, 0x10, URZ ;  /* 0x0000001008087890 */ /* 0x000fc8000fffe03f */
[----:B------:R-:W-:-:S09]  /*2080*/  UPRMT UR8, URZ, 0x654, UR8 ;  /* 0x000006543f087896 */ /* 0x000fd20008000008 */
[----:B------:R-:W-:Y:S01]  /*2090*/  SYNCS.ARRIVE.TRANS64.RED.A1T0 RZ, [UR8], RZ ;  /* 0x000000ffffff79a7 */ /* 0x000fe20008100408 */
[----:B------:R-:W-:Y:S05]  /*20a0*/  @P1 BRA `(.L_x_24) ;  /* 0x0000000000041947 */ /* 0x000fea0003800000 */
[----:B------:R-:W-:Y:S01]  /*20b0*/  BPT.TRAP 0x1 ;  /* 0x000000040000795c */ /* 0x000fe20000300000 */
.L_x_24:
[----:B------:R-:W-:Y:S01]  /*20c0*/  UIADD3 UR6, UR6, 0x1, URZ ;  /* 0x0000000106067890 */ /* 0x000fe2000fffe03f */
[C---:B------:R-:W-:Y:S01]  /*20d0*/  ISETP.GT.AND P1, PT, R0.reuse, 0x1, PT ;  /* 0x000000010000780c */ /* 0x040fe20003f24270 */
[----:B------:R-:W-:Y:S01]  /*20e0*/  UIADD3 UR7, UR7, 0x1, URZ ;  /* 0x0000000107077890 */ /* 0x000fe2000fffe03f */
[----:B------:R-:W-:Y:S01]  /*20f0*/  VIADD R0, R0, 0xffffffff ;  /* 0xffffffff00007836 */ /* 0x000fe20000000000 */
[----:B------:R-:W-:Y:S02]  /*2100*/  UISETP.NE.AND UP0, UPT, UR6, 0x2, UPT ;  /* 0x000000020600788c */ /* 0x000fe4000bf05270 */
[----:B------:R-:W-:Y:S02]  /*2110*/  UISETP.NE.AND UP1, UPT, UR7, 0x2, UPT ;  /* 0x000000020700788c */ /* 0x000fe4000bf25270 */
[----:B------:R-:W-:Y:S02]  /*2120*/  USEL UR8, URZ, 0x1, UP0 ;  /* 0x000000013f087887 */ /* 0x000fe40008000000 */
[----:B------:R-:W-:-:S02]  /*2130*/  USEL UR6, UR6, URZ, UP0 ;  /* 0x0000003f06067287 */ /* 0x000fc40008000000 */
[----:B------:R-:W-:Y:S02]  /*2140*/  USEL UR7, UR7, URZ, UP1 ;  /* 0x0000003f07077287 */ /* 0x000fe40008800000 */
[----:B------:R-:W-:Y:S01]  /*2150*/  LOP3.LUT R5, R5, UR8, RZ, 0x3c, !PT ;  /* 0x0000000805057c12 */ /* 0x000fe2000f8e3cff */
[----:B------:R-:W-:Y:S09]  /*2160*/  @P1 BRA `(.L_x_25) ;  /* 0xfffffff400f01947 */ /* 0x000ff2000383ffff */
.L_x_18:
[----:B------:R-:W2:Y:S02]  /*2170*/  LDC R0, c[0x0][0x28c] ;  /* 0x0000a300ff007b82 */ /* 0x000ea40000000800 */
[----:B--2---:R-:W-:-:S13]  /*2180*/  ISETP.GE.AND P1, PT, R0, 0x1, PT ;  /* 0x000000010000780c */ /* 0x004fda0003f26270 */
[----:B------:R-:W-:Y:S05]  /*2190*/  @!P1 BRA `(.L_x_26) ;  /* 0x0000000000409947 */ /* 0x000fea0003800000 */
[----:B------:R-:W-:Y:S05]  /*21a0*/  @!P0 BRA `(.L_x_27) ;  /* 0x0000000000048947 */ /* 0x000fea0003800000 */
[----:B------:R-:W-:Y:S01]  /*21b0*/  BPT.TRAP 0x1 ;  /* 0x000000040000795c */ /* 0x000fe20000300000 */
.L_x_27:
[----:B------:R-:W2:Y:S01]  /*21c0*/  S2UR UR6, SR_CgaCtaId ;  /* 0x00000000000679c3 */ /* 0x000ea20000008800 */
[----:B------:R-:W-:Y:S01]  /*21d0*/  UISETP.LT.AND UP0, UPT, UR40, 0x1, UPT ;  /* 0x000000012800788c */ /* 0x000fe2000bf01270 */
[----:B------:R-:W-:Y:S01]  /*21e0*/  ISETP.GT.U32.AND P0, PT, R19, 0x1, PT ;  /* 0x000000011300780c */ /* 0x000fe20003f04070 */
[----:B------:R-:W-:Y:S02]  /*21f0*/  UMOV UR5, 0x400 ;  /* 0x0000040000057882 */ /* 0x000fe40000000000 */
[----:B------:R-:W-:-:S04]  /*2200*/  USEL UR4, UR40, 0x1, UP0 ;  /* 0x0000000128047887 */ /* 0x000fc80008000000 */
[----:B------:R-:W-:-:S04]  /*2210*/  UIADD3 UR4, UR39, UR40, -UR4 ;  /* 0x0000002827047290 */ /* 0x000fc8000fffe804 */
[----:B------:R-:W-:-:S04]  /*2220*/  USHF.L.U32 UR4, UR4, 0x3, URZ ;  /* 0x0000000304047899 */ /* 0x000fc8000800063f */
[----:B------:R-:W-:Y:S02]  /*2230*/  ULOP3.LUT UR4, UR4, 0x8, URZ, 0xc0, !UPT ;  /* 0x0000000804047892 */ /* 0x000fe4000f8ec03f */
[----:B--2---:R-:W-:-:S04]  /*2240*/  ULEA UR5, UR6, UR5, 0x18 ;  /* 0x0000000506057291 */ /* 0x004fc8000f8ec03f */
[----:B------:R-:W-:-:S04]  /*2250*/  UIADD3 UR4, UR5, 0x10, UR4 ;  /* 0x0000001005047890 */ /* 0x000fc8000fffe004 */
[----:B------:R-:W-:-:S09]  /*2260*/  UPRMT UR4, URZ, 0x654, UR4 ;  /* 0x000006543f047896 */ /* 0x000fd20008000004 */
[----:B------:R-:W-:Y:S01]  /*2270*/  SYNCS.ARRIVE.TRANS64.RED.A1T0 RZ, [UR4], RZ ;  /* 0x000000ffffff79a7 */ /* 0x000fe20008100404 */
[----:B------:R-:W-:Y:S05]  /*2280*/  @P0 BRA `(.L_x_26) ;  /* 0x0000000000040947 */ /* 0x000fea0003800000 */
[----:B------:R-:W-:Y:S01]  /*2290*/  BPT.TRAP 0x1 ;  /* 0x000000040000795c */ /* 0x000fe20000300000 */
.L_x_26:
[----:B------:R-:W2:Y:S01]  /*22a0*/  LDC R6, c[0x0][0x288] ;  /* 0x0000a200ff067b82 */ /* 0x000ea20000000800 */
[----:B01----:R-:W-:Y:S01]  /*22b0*/  LOP3.LUT R4, R18, 0x60, RZ, 0xc0, !PT ;  /* 0x0000006012047812 */ /* 0x003fe200078ec0ff */
[----:B------:R-:W-:Y:S01]  /*22c0*/  UIADD3 UR39, UR40, UR39, URZ ;  /* 0x0000002728277290 */ /* 0x000fe2000fffe03f */
[----:B------:R-:W-:Y:S01]  /*22d0*/  LOP3.LUT R0, R22, 0x1, RZ, 0xc0, !PT ;  /* 0x0000000116007812 */ /* 0x000fe200078ec0ff */
[----:B------:R-:W-:Y:S01]  /*22e0*/  IMAD.SHL.U32 R15, R152, 0x100, RZ ;  /* 0x00000100980f7824 */ /* 0x000fe200078e00ff */
[----:B------:R-:W-:Y:S01]  /*22f0*/  SHF.R.U32.HI R3, RZ, 0x2, R18 ;  /* 0x00000002ff037819 */ /* 0x000fe20000011612 */
[----:B------:R-:W-:Y:S01]  /*2300*/  USHF.R.U32.HI UR4, URZ, 0x1, UR39 ;  /* 0x000000013f047899 */ /* 0x000fe20008011627 */
[----:B------:R-:W-:Y:S01]  /*2310*/  SHF.R.U32.HI R10, RZ, 0x1, R4 ;  /* 0x00000001ff0a7819 */ /* 0x000fe20000011604 */
[----:B------:R-:W-:Y:S01]  /*2320*/  IMAD.SHL.U32 R4, R0, 0x40, RZ ;  /* 0x0000004000047824 */ /* 0x000fe200078e00ff */
[----:B------:R-:W-:Y:S01]  /*2330*/  LOP3.LUT R3, R3, 0x7, RZ, 0xc0, !PT ;  /* 0x0000000703037812 */ /* 0x000fe200078ec0ff */
[----:B------:R-:W-:Y:S01]  /*2340*/  ULOP3.LUT UR4, UR4, 0x1, URZ, 0xc0, !UPT ;  /* 0x0000000104047892 */ /* 0x000fe2000f8ec03f */
[----:B------:R-:W-:Y:S01]  /*2350*/  SHF.L.U32 R13, R153, 0x7, RZ ;  /* 0x00000007990d7819 */ /* 0x000fe200000006ff */
[----:B------:R-:W-:Y:S01]  /*2360*/  ULDC UR8, c[0x0][0x284] ;  /* 0x0000a10000087ab9 */ /* 0x000fe20000000800 */
[--C-:B------:R-:W-:Y:S01]  /*2370*/  IADD3 R5, RZ, -R10, -R3.reuse ;  /* 0x8000000aff057210 */ /* 0x100fe20007ffe803 */
[----:B------:R-:W-:Y:S01]  /*2380*/  UISETP.GT.U32.AND UP1, UPT, UR39, 0x1, UPT ;  /* 0x000000012700788c */ /* 0x000fe2000bf24070 */
[----:B------:R-:W-:Y:S01]  /*2390*/  LOP3.LUT R3, R4, 0x40, R3, 0xe2, !PT ;  /* 0x0000004004037812 */ /* 0x000fe200078ee203 */
[----:B------:R-:W-:Y:S01]  /*23a0*/  UISETP.NE.U32.AND UP0, UPT, UR4, 0x1, UPT ;  /* 0x000000010400788c */ /* 0x000fe2000bf05070 */
[----:B------:R-:W-:Y:S01]  /*23b0*/  LOP3.LUT R4, R18, 0x3, RZ, 0xc0, !PT ;  /* 0x0000000312047812 */ /* 0x000fe200078ec0ff */
[----:B------:R-:W-:Y:S01]  /*23c0*/  ULDC.64 UR6, c[0x0][0x5d0] ;  /* 0x0001740000067ab9 */ /* 0x000fe20000000a00 */
[----:B------:R-:W-:Y:S01]  /*23d0*/  SHF.R.S32.HI R21, RZ, 0x1f, R23 ;  /* 0x0000001fff157819 */ /* 0x000fe20000011417 */
[----:B------:R-:W-:Y:S01]  /*23e0*/  UISETP.LT.U32.AND UP1, UPT, UR40, 0x2, UP1 ;  /* 0x000000022800788c */ /* 0x000fe20008f21070 */
[----:B------:R-:W-:Y:S01]  /*23f0*/  IMAD.WIDE R8, R152, 0x100, RZ ;  /* 0x0000010098087825 */ /* 0x000fe200078e02ff */
[----:B------:R-:W-:Y:S01]  /*2400*/  UISETP.GT.U32.AND UP0, UPT, UR40, 0x1, !UP0 ;  /* 0x000000012800788c */ /* 0x000fe2000c704070 */
[----:B--2---:R-:W-:-:S02]  /*2410*/  ISETP.GE.AND P0, PT, R13, R6, PT ;  /* 0x000000060d00720c */ /* 0x004fc40003f06270 */
[----:B------:R-:W-:Y:S01]  /*2420*/  IMAD R12, R4, -0x2, R6 ;  /* 0xfffffffe040c7824 */ /* 0x000fe200078e0206 */
[----:B------:R-:W-:Y:S01]  /*2430*/  USEL UR5, URZ, 0x1, !UP1 ;  /* 0x000000013f057887 */ /* 0x000fe2000c800000 */
[----:B------:R-:W-:Y:S01]  /*2440*/  IMAD.SHL.U32 R6, R18, 0x2, RZ ;  /* 0x0000000212067824 */ /* 0x000fe200078e00ff */
[----:B------:R-:W-:Y:S01]  /*2450*/  ISETP.GE.OR P0, PT, R15, UR8, P0 ;  /* 0x000000080f007c0c */ /* 0x000fe20008706670 */
[----:B------:R-:W-:Y:S01]  /*2460*/  IMAD R4, R21, UR6, RZ ;  /* 0x0000000615047c24 */ /* 0x000fe2000f8e02ff */
[----:B------:R-:W-:Y:S01]  /*2470*/  USEL UR4, URZ, 0x1, !UP0 ;  /* 0x000000013f047887 */ /* 0x000fe2000c000000 */
[----:B------:R-:W-:Y:S01]  /*2480*/  IMAD R0, R0, -0x40, R5 ;  /* 0xffffffc000007824 */ /* 0x000fe200078e0205 */
[----:B------:R-:W-:Y:S01]  /*2490*/  LOP3.LUT R6, R13, 0x6, R6, 0xf8, !PT ;  /* 0x000000060d067812 */ /* 0x000fe200078ef806 */
[----:B------:R-:W-:Y:S01]  /*24a0*/  IMAD R11, R23, UR7, R4 ;  /* 0x00000007170b7c24 */ /* 0x000fe2000f8e0204 */
[----:B------:R-:W-:Y:S01]  /*24b0*/  LOP3.LUT R153, R8, R3, R10, 0xfe, !PT ;  /* 0x0000000308997212 */ /* 0x000fe200078efe0a */
[----:B------:R-:W-:Y:S01]  /*24c0*/  ULOP3.LUT UR39, UR39, 0x1, URZ, 0xc0, !UPT ;  /* 0x0000000127277892 */ /* 0x000fe2000f8ec03f */
[----:B------:R-:W-:Y:S01]  /*24d0*/  SHF.R.S32.HI R7, RZ, 0x1f, R6 ;  /* 0x0000001fff077819 */ /* 0x000fe20000011406 */
[----:B------:R-:W-:Y:S01]  /*24e0*/  ULOP3.LUT UR38, UR4, UR38, UR5, 0x96, !UPT ;  /* 0x0000002604267292 */ /* 0x000fe2000f8e9605 */
[----:B------:R-:W-:Y:S01]  /*24f0*/  IADD3 R3, -R15, UR8, R0 ;  /* 0x000000080f037c10 */ /* 0x000fe2000fffe100 */
[----:B------:R-:W-:-:S02]  /*2500*/  IMAD.IADD R0, R12, 0x1, -R13 ;  /* 0x000000010c007824 */ /* 0x000fc400078e0a0d */
[----:B------:R-:W-:-:S04]  /*2510*/  IMAD.WIDE.U32 R4, R23, UR6, R6 ;  /* 0x0000000617047c25 */ /* 0x000fc8000f8e0006 */
[----:B------:R-:W-:Y:S01]  /*2520*/  IMAD.MOV.U32 R152, RZ, RZ, -0x1 ;  /* 0xffffffffff987424 */ /* 0x000fe200078e00ff */
[----:B------:R-:W-:Y:S02]  /*2530*/  IADD3 R11, R5, R11, RZ ;  /* 0x0000000b050b7210 */ /* 0x000fe40007ffe0ff */
[----:B------:R-:W-:Y:S01]  /*2540*/  MOV R10, R4 ;  /* 0x00000004000a7202 */ /* 0x000fe20000000f00 */
[----:B------:R-:W-:Y:S06]  /*2550*/  @P0 BRA `(.L_x_28) ;  /* 0x0000006400800947 */ /* 0x000fec0003800000 */
[----:B------:R-:W0:Y:S01]  /*2560*/  LDC.64 R4, c[0x0][0x5c8] ;  /* 0x00017200ff047b82 */ /* 0x000e220000000a00 */
[----:B-----5:R-:W-:Y:S01]  /*2570*/  FSETP.NEU.AND P1, PT, R155, RZ, PT ;  /* 0x000000ff9b00720b */ /* 0x020fe20003f2d000 */
[----:B------:R-:W-:Y:S01]  /*2580*/  BSSY B0, `(.L_x_28) ;  /* 0x000065d000007945 */ /* 0x000fe20003800000 */
[----:B------:R-:W-:-:S04]  /*2590*/  ISETP.GT.AND P0, PT, R3, RZ, PT ;  /* 0x000000ff0300720c */ /* 0x000fc80003f04270 */
[----:B------:R-:W-:Y:S01]  /*25a0*/  ISETP.GT.AND P3, PT, R0, RZ, P0 ;  /* 0x000000ff0000720c */ /* 0x000fe20000764270 */
[-C--:B0-----:R-:W-:Y:S02]  /*25b0*/  IMAD R12, R9, R4.reuse, RZ ;  /* 0x00000004090c7224 */ /* 0x081fe400078e02ff */
[----:B------:R-:W-:-:S04]  /*25c0*/  IMAD.WIDE.U32 R168, R153, R4, R10 ;  /* 0x0000000499a87225 */ /* 0x000fc800078e000a */
[----:B------:R-:W-:-:S04]  /*25d0*/  IMAD R11, R153, R5, R12 ;  /* 0x00000005990b7224 */ /* 0x000fc800078e020c */
[----:B------:R-:W-:Y:S01]  /*25e0*/  IMAD.IADD R171, R169, 0x1, R11 ;  /* 0x00000001a9ab7824 */ /* 0x000fe200078e020b */
[----:B------:R-:W-:Y:S06]  /*25f0*/  @!P1 BRA `(.L_x_29) ;  /* 0x0000004800309947 */ /* 0x000fec0003800000 */
[----:B------:R-:W0:Y:S01]  /*2600*/  LDC.64 R14, c[0x0][0x5b8] ;  /* 0x00016e00ff0e7b82 */ /* 0x000e220000000a00 */
[----:B------:R-:W-:-:S07]  /*2610*/  ULDC.64 UR4, c[0x0][0x5c0] ;  /* 0x0001700000047ab9 */ /* 0x000fce0000000a00 */
[----:B------:R-:W1:Y:S08]  /*2620*/  LDC.64 R156, c[0x0][0x5b0] ;  /* 0x00016c00ff9c7b82 */ /* 0x000e700000000a00 */
[----:B------:R-:W2:Y:S01]  /*2630*/  LDC.64 R10, c[0x0][0x5a8] ;  /* 0x00016a00ff0a7b82 */ /* 0x000ea20000000a00 */
[-C--:B0-----:R-:W-:Y:S02]  /*2640*/  IMAD R12, R21, R14.reuse, RZ ;  /* 0x0000000e150c7224 */ /* 0x081fe400078e02ff */
[----:B------:R-:W-:-:S04]  /*2650*/  IMAD.WIDE.U32 R158, R23, R14, R6 ;  /* 0x0000000e179e7225 */ /* 0x000fc800078e0006 */
[----:B------:R-:W-:Y:S01]  /*2660*/  IMAD R15, R23, R15, R12 ;  /* 0x0000000f170f7224 */ /* 0x000fe200078e020c */
[----:B------:R-:W-:Y:S01]  /*2670*/  MOV R20, R158 ;  /* 0x0000009e00147202 */ /* 0x000fe20000000f00 */
[-C--:B-1----:R-:W-:Y:S02]  /*2680*/  IMAD R12, R9, R156.reuse, RZ ;  /* 0x0000009c090c7224 */ /* 0x082fe400078e02ff */
[----:B------:R-:W-:Y:S02]  /*2690*/  IMAD.IADD R21, R159, 0x1, R15 ;  /* 0x000000019f157824 */ /* 0x000fe400078e020f */
[C---:B------:R-:W-:Y:S02]  /*26a0*/  IMAD R167, R153.reuse, R157, R12 ;  /* 0x0000009d99a77224 */ /* 0x040fe400078e020c */
[----:B------:R-:W-:-:S04]  /*26b0*/  IMAD.WIDE.U32 R12, R153, R156, R20 ;  /* 0x0000009c990c7225 */ /* 0x000fc800078e0014 */
[----:B------:R-:W-:Y:S01]  /*26c0*/  IMAD.IADD R13, R13, 0x1, R167 ;  /* 0x000000010d0d7824 */ /* 0x000fe200078e02a7 */
[----:B--2---:R-:W-:-:S04]  /*26d0*/  LEA R162, P1, R12, R10, 0x2 ;  /* 0x0000000a0ca27211 */ /* 0x004fc800078210ff */
[----:B------:R-:W-:-:S05]  /*26e0*/  LEA.HI.X R163, R12, R11, R13, 0x2, P1 ;  /* 0x0000000b0ca37211 */ /* 0x000fca00008f140d */
[----:B------:R0:W2:Y:S01]  /*26f0*/  @P3 LDG.E.LTC128B R174, desc[UR36][R162.64] ;  /* 0x00000024a2ae3981 */ /* 0x0000a2000c1e1920 */
[----:B------:R-:W-:Y:S01]  /*2700*/  IMAD.WIDE.U32 R160, R153, R156, R6 ;  /* 0x0000009c99a07225 */ /* 0x000fe200078e0006 */
[----:B------:R-:W-:Y:S01]  /*2710*/  ISETP.GT.AND P5, PT, R0, 0x1, P0 ;  /* 0x000000010000780c */ /* 0x000fe200007a4270 */
[----:B------:R-:W-:Y:S01]  /*2720*/  BSSY B1, `(.L_x_30) ;  /* 0x0000016000017945 */ /* 0x000fe20003800000 */
[----:B------:R-:W-:Y:S01]  /*2730*/  LEA R12, P1, R168, UR4, 0x2 ;  /* 0x00000004a80c7c11 */ /* 0x000fe2000f8210ff */
[----:B------:R-:W-:-:S03]  /*2740*/  IMAD.IADD R161, R167, 0x1, R161 ;  /* 0x00000001a7a17824 */ /* 0x000fc600078e02a1 */
[----:B------:R-:W-:Y:S01]  /*2750*/  LEA.HI.X R13, R168, UR5, R171, 0x2, P1 ;  /* 0x00000005a80d7c11 */ /* 0x000fe200088f14ab */
[----:B------:R-:W-:Y:S01]  /*2760*/  IMAD.WIDE.U32 R164, R23, R14, R160 ;  /* 0x0000000e17a47225 */ /* 0x000fe200078e00a0 */
[C---:B------:R-:W-:Y:S02]  /*2770*/  SHF.L.U64.HI R161, R156.reuse, 0x3, R157 ;  /* 0x000000039ca17819 */ /* 0x040fe4000001029d */
[----:B------:R-:W-:Y:S01]  /*2780*/  SHF.L.U32 R160, R156, 0x3, RZ ;  /* 0x000000039ca07819 */ /* 0x000fe200000006ff */
[----:B------:R-:W-:Y:S01]  /*2790*/  IMAD.IADD R165, R15, 0x1, R165 ;  /* 0x000000010fa57824 */ /* 0x000fe200078e02a5 */
[----:B0-----:R-:W-:-:S03]  /*27a0*/  LEA R162, P1, R164, R10, 0x2 ;  /* 0x0000000aa4a27211 */ /* 0x001fc600078210ff */
[----:B------:R-:W-:-:S04]  /*27b0*/  IMAD.WIDE.U32 R172, R153, R156, R160 ;  /* 0x0000009c99ac7225 */ /* 0x000fc800078e00a0 */
[----:B------:R-:W-:Y:S02]  /*27c0*/  IMAD.IADD R167, R167, 0x1, R173 ;  /* 0x00000001a7a77824 */ /* 0x000fe400078e02ad */
[----:B--2---:R-:W-:-:S04]  /*27d0*/  FMUL R163, R174, R155 ;  /* 0x0000009baea37220 */ /* 0x004fc80000400000 */
[----:B------:R-:W-:Y:S01]  /*27e0*/  FFMA R169, R88, R154, R163 ;  /* 0x0000009a58a97223 */ /* 0x000fe200000000a3 */
[----:B------:R-:W-:Y:S02]  /*27f0*/  LEA.HI.X R163, R164, R11, R165, 0x2, P1 ;  /* 0x0000000ba4a37211 */ /* 0x000fe400008f14a5 */
[----:B------:R-:W-:Y:S02]  /*2800*/  ISETP.GT.AND P1, PT, R3, 0x8, PT ;  /* 0x000000080300780c */ /* 0x000fe40003f24270 */
[----:B------:R-:W-:Y:S01]  /*2810*/  IADD3 R164, P4, R158, R172, RZ ;  /* 0x000000ac9ea47210 */ /* 0x000fe20007f9e0ff */
[----:B------:R0:W-:Y:S01]  /*2820*/  @P3 STG.E desc[UR36][R12.64], R169 ;  /* 0x000000a90c003986 */ /* 0x0001e2000c101924 */
[----:B------:R-:W-:Y:S02]  /*2830*/  ISETP.GT.AND P2, PT, R0, RZ, P1 ;  /* 0x000000ff0000720c */ /* 0x000fe40000f44270 */
[----:B------:R-:W-:Y:S02]  /*2840*/  LEA R170, P3, R164, R10, 0x2 ;  /* 0x0000000aa4aa7211 */ /* 0x000fe400078610ff */
[----:B------:R-:W-:Y:S01]  /*2850*/  IADD3.X R165, R167, R21, RZ, P4, !PT ;  /* 0x00000015a7a57210 */ /* 0x000fe200027fe4ff */
[----:B------:R-:W-:Y:S10]  /*2860*/  @!P5 BRA `(.L_x_31) ;  /* 0x000000000004d947 */ /* 0x000ff40003800000 */
[----:B------:R1:W5:Y:S02]  /*2870*/  LDG.E.LTC128B R174, desc[UR36][R162.64+0x4] ;  /* 0x00000424a2ae7981 */ /* 0x000364000c1e1920 */
.L_x_31:
[----:B------:R-:W-:Y:S05]  /*2880*/  BSYNC B1 ;  /* 0x0000000000017941 */ /* 0x000fea0003800000 */
.L_x_30:
[----:B-----5:R-:W-:Y:S01]  /*2890*/  FMUL R88, R174, R155 ;  /* 0x0000009bae587220 */ /* 0x020fe20000400000 */
[----:B------:R-:W-:-:S03]  /*28a0*/  LEA.HI.X R171, R164, R11, R165, 0x2, P3 ;  /* 0x0000000ba4ab7211 */ /* 0x000fc600018f14a5 */
[----:B------:R-:W-:-:S05]  /*28b0*/  FFMA R175, R89, R154, R88 ;  /* 0x0000009a59af7223 */ /* 0x000fca0000000058 */
[----:B------:R2:W-:Y:S04]  /*28c0*/  @P5 STG.E desc[UR36][R12.64+0x4], R175 ;  /* 0x000004af0c005986 */ /* 0x0005e8000c101924 */
[----:B------:R-:W3:Y:S01]  /*28d0*/  @P2 LDG.E.LTC128B R174, desc[UR36][R170.64] ;  /* 0x00000024aaae2981 */ /* 0x000ee2000c1e1920 */
[----:B------:R-:W-:Y:S01]  /*28e0*/  IADD3 R172, P3, R6, R172, RZ ;  /* 0x000000ac06ac7210 */ /* 0x000fe20007f7e0ff */
[C---:B------:R-:W-:Y:S01]  /*28f0*/  IMAD.SHL.U32 R165, R4.reuse, 0x20, RZ ;  /* 0x0000002004a57824 */ /* 0x040fe200078e00ff */
[----:B------:R-:W-:Y:S03]  /*2900*/  BSSY B1, `(.L_x_32) ;  /* 0x000000f000017945 */ /* 0x000fe60003800000 */
[----:B------:R-:W-:Y:S01]  /*2910*/  IMAD.X R173, R7, 0x1, R167, P3 ;  /* 0x0000000107ad7824 */ /* 0x000fe200018e06a7 */
[----:B------:R-:W-:-:S02]  /*2920*/  SHF.L.U64.HI R167, R4, 0x5, R5 ;  /* 0x0000000504a77819 */ /* 0x000fc40000010205 */
[----:B------:R-:W-:Y:S01]  /*2930*/  IADD3 R168, P4, R165, R12, RZ ;  /* 0x0000000ca5a87210 */ /* 0x000fe20007f9e0ff */
[----:B------:R-:W-:Y:S01]  /*2940*/  IMAD.WIDE.U32 R172, R23, R14, R172 ;  /* 0x0000000e17ac7225 */ /* 0x000fe200078e00ac */
[----:B------:R-:W-:-:S03]  /*2950*/  ISETP.GT.AND P3, PT, R0, 0x1, P1 ;  /* 0x000000010000780c */ /* 0x000fc60000f64270 */
[----:B0-----:R-:W-:Y:S01]  /*2960*/  IMAD.X R169, R167, 0x1, R13, P4 ;  /* 0x00000001a7a97824 */ /* 0x001fe200020e060d */
[----:B------:R-:W-:Y:S02]  /*2970*/  IADD3 R89, R15, R173, RZ ;  /* 0x000000ad0f597210 */ /* 0x000fe40007ffe0ff */
[----:B------:R-:W-:-:S04]  /*2980*/  LEA R88, P5, R172, R10, 0x2 ;  /* 0x0000000aac587211 */ /* 0x000fc800078a10ff */
[----:B------:R-:W-:Y:S01]  /*2990*/  LEA.HI.X R89, R172, R11, R89, 0x2, P5 ;  /* 0x0000000bac597211 */ /* 0x000fe200028f1459 */
[----:B---3--:R-:W-:-:S04]  /*29a0*/  FMUL R173, R174, R155 ;  /* 0x0000009baead7220 */ /* 0x008fc80000400000 */
[----:B------:R-:W-:-:S05]  /*29b0*/  FFMA R173, R90, R154, R173 ;  /* 0x0000009a5aad7223 */ /* 0x000fca00000000ad */
[----:B------:R2:W-:Y:S01]  /*29c0*/  @P2 STG.E desc[UR36][R168.64], R173 ;  /* 0x000000ada8002986 */ /* 0x0005e2000c101924 */
[----:B------:R-:W-:Y:S05]  /*29d0*/  @!P3 BRA `(.L_x_33) ;  /* 0x000000000004b947 */ /* 0x000fea0003800000 */
[----:B------:R0:W5:Y:S02]  /*29e0*/  LDG.E.LTC128B R174, desc[UR36][R88.64+0x4] ;  /* 0x0000042458ae7981 */ /* 0x000164000c1e1920 */
.L_x_33:
[----:B------:R-:W-:Y:S05]  /*29f0*/  BSYNC B1 ;  /* 0x0000000000017941 */ /* 0x000fea0003800000 */
.L_x_32:
[----:B-----5:R-:W-:Y:S01]  /*2a00*/  FMUL R90, R174, R155 ;  /* 0x0000009bae5a7220 */ /* 0x020fe20000400000 */
[----:B------:R-:W-:Y:S01]  /*2a10*/  ISETP.GT.AND P2, PT, R0, 0x8, P0 ;  /* 0x000000080000780c */ /* 0x000fe20000744270 */
[----:B------:R-:W-:Y:S02]  /*2a20*/  BSSY B1, `(.L_x_34) ;  /* 0x0000007000017945 */ /* 0x000fe40003800000 */
[----:B------:R-:W-:Y:S01]  /*2a30*/  FFMA R171, R91, R154, R90 ;  /* 0x0000009a5bab7223 */ /* 0x000fe2000000005a */
[----:B------:R-:W-:Y:S01]  /*2a40*/  @P3 IMAD.MOV.U32 R90, RZ, RZ, R168 ;  /* 0x000000ffff5a3224 */ /* 0x000fe200078e00a8 */
[----:B------:R-:W-:-:S05]  /*2a50*/  @P3 MOV R91, R169 ;  /* 0x000000a9005b3202 */ /* 0x000fca0000000f00 */
[----:B------:R3:W-:Y:S03]  /*2a60*/  @P3 STG.E desc[UR36][R90.64+0x4], R171 ;  /* 0x000004ab5a003986 */ /* 0x0007e6000c101924 */
[----:B------:R-:W-:Y:S05]  /*2a70*/  @!P2 BRA `(.L_x_35) ;  /* 0x000000000004a947 */ /* 0x000fea0003800000 */
[----:B------:R4:W5:Y:S02]  /*2a80*/  LDG.E.LTC128B R174, desc[UR36][R162.64+0x20] ;  /* 0x00002024a2ae7981 */ /* 0x000964000c1e1920 */
.L_x_35:
[----:B------:R-:W-:Y:S05]  /*2a90*/  BSYNC B1 ;  /* 0x0000000000017941 */ /* 0x000fea0003800000 */
.L_x_34:
[----:B---3-5:R-:W-:Y:S01]  /*2aa0*/  FMUL R91, R174, R155 ;  /* 0x0000009bae5b7220 */ /* 0x028fe20000400000 */
[----:B------:R-:W-:Y:S01]  /*2ab0*/  ISETP.GT.AND P3, PT, R0, 0x9, P0 ;  /* 0x000000090000780c */ /* 0x000fe20000764270 */
[----:B------:R-:W-:Y:S02]  /*2ac0*/  BSSY B1, `(.L_x_36) ;  /* 0x0000005000017945 */ /* 0x000fe40003800000 */
[----:B------:R-:W-:-:S05]  /*2ad0*/  FFMA R91, R92, R154, R91 ;  /* 0x0000009a5c5b7223 */ /* 0x000fca000000005b */
[----:B------:R3:W-:Y:S05]  /*2ae0*/  @P2 STG.E desc[UR36][R12.64+0x20], R91 ;  /* 0x0000205b0c002986 */ /* 0x0007ea000c101924 */
[----:B------:R-:W-:Y:S05]  /*2af0*/  @!P3 BRA `(.L_x_37) ;  /* 0x000000000004b947 */ /* 0x000fea0003800000 */
[----:B------:R0:W5:Y:S02]  /*2b00*/  LDG.E.LTC128B R174, desc[UR36][R162.64+0x24] ;  /* 0x00002424a2ae7981 */ /* 0x000164000c1e1920 */
.L_x_37:
[----:B------:R-:W-:Y:S05]  /*2b10*/  BSYNC B1 ;  /* 0x0000000000017941 */ /* 0x000fea0003800000 */
.L_x_36:
[----:B-----5:R-:W-:Y:S01]  /*2b20*/  FMUL R90, R174, R155 ;  /* 0x0000009bae5a7220 */ /* 0x020fe20000400000 */
[----:B------:R-:W-:Y:S01]  /*2b30*/  ISETP.GT.AND P2, PT, R0, 0x8, P1 ;  /* 0x000000080000780c */ /* 0x000fe20000f44270 */
[----:B------:R-:W-:Y:S02]  /*2b40*/  BSSY B1, `(.L_x_38) ;  /* 0x0000005000017945 */ /* 0x000fe40003800000 */
[----:B------:R-:W-:-:S05]  /*2b50*/  FFMA R93, R93, R154, R90 ;  /* 0x0000009a5d5d7223 */ /* 0x000fca000000005a */
[----:B------:R0:W-:Y:S05]  /*2b60*/  @P3 STG.E desc[UR36][R12.64+0x24], R93 ;  /* 0x0000245d0c003986 */ /* 0x0001ea000c101924 */
[----:B------:R-:W-:Y:S05]  /*2b70*/  @!P2 BRA `(.L_x_39) ;  /* 0x000000000004a947 */ /* 0x000fea0003800000 */
[----:B------:R0:W5:Y:S02]  /*2b80*/  LDG.E.LTC128B R174, desc[UR36][R88.64+0x20] ;  /* 0x0000202458ae7981 */ /* 0x000164000c1e1920 */
.L_x_39:
[----:B------:R-:W-:Y:S05]  /*2b90*/  BSYNC B1 ;  /* 0x0000000000017941 */ /* 0x000fea0003800000 */
.L_x_38:
[----:B---3-5:R-:W-:Y:S01]  /*2ba0*/  FMUL R91, R174, R155 ;  /* 0x0000009bae5b7220 */ /* 0x028fe20000400000 */
[----:B------:R-:W-:Y:S01]  /*2bb0*/  @P2 IMAD.MOV.U32 R90, RZ, RZ, R168 ;  /* 0x000000ffff5a2224 */ /* 0x000fe200078e00a8 */
[----:B------:R-:W-:Y:S01]  /*2bc0*/  ISETP.GT.AND P3, PT, R0, 0x9, P1 ;  /* 0x000000090000780c */ /* 0x000fe20000f64270 */
[----:B------:R-:W-:Y:S01]  /*2bd0*/  BSSY B1, `(.L_x_40) ;  /* 0x0000006000017945 */ /* 0x000fe20003800000 */
[----:B0-----:R-:W-:Y:S01]  /*2be0*/  FFMA R93, R94, R154, R91 ;  /* 0x0000009a5e5d7223 */ /* 0x001fe2000000005b */
[----:B------:R-:W-:-:S05]  /*2bf0*/  @P2 IMAD.MOV.U32 R91, RZ, RZ, R169 ;  /* 0x000000ffff5b2224 */ /* 0x000fca00078e00a9 */
[----:B------:R0:W-:Y:S05]  /*2c00*/  @P2 STG.E desc[UR36][R90.64+0x20], R93 ;  /* 0x0000205d5a002986 */ /* 0x0001ea000c101924 */
[----:B------:R-:W-:Y:S05]  /*2c10*/  @!P3 BRA `(.L_x_41) ;  /* 0x000000000004b947 */ /* 0x000fea0003800000 */
[----:B------:R3:W5:Y:S02]  /*2c20*/  LDG.E.LTC128B R174, desc[UR36][R88.64+0x24] ;  /* 0x0000242458ae7981 */ /* 0x000764000c1e1920 */
.L_x_41:
[----:B------:R-:W-:Y:S05]  /*2c30*/  BSYNC B1 ;  /* 0x0000000000017941 */ /* 0x000fea0003800000 */
.L_x_40:
[----:B0----5:R-:W-:Y:S01]  /*2c40*/  FMUL R90, R174, R155 ;  /* 0x0000009bae5a7220 */ /* 0x021fe20000400000 */
[----:B------:R-:W-:Y:S01]  /*2c50*/  @P3 IMAD.MOV.U32 R91, RZ, RZ, R169 ;  /* 0x000000ffff5b3224 */ /* 0x000fe200078e00a9 */
[----:B------:R-:W-:Y:S01]  /*2c60*/  ISETP.GT.AND P2, PT, R0, 0x10, P0 ;  /* 0x000000100000780c */ /* 0x000fe20000744270 */
[----:B------:R-:W-:Y:S01]  /*2c70*/  BSSY B1, `(.L_x_42) ;  /* 0x0000006000017945 */ /* 0x000fe20003800000 */
[----:B------:R-:W-:Y:S01]  /*2c80*/  FFMA R95, R95, R154, R90 ;  /* 0x0000009a5f5f7223 */ /* 0x000fe2000000005a */
[----:B------:R-:W-:-:S05]  /*2c90*/  @P3 MOV R90, R168 ;  /* 0x000000a8005a3202 */ /* 0x000fca0000000f00 */
[----:B------:R0:W-:Y:S05]  /*2ca0*/  @P3 STG.E desc[UR36][R90.64+0x24], R95 ;  /* 0x0000245f5a003986 */ /* 0x0001ea000c101924 */
[----:B------:R-:W-:Y:S05]  /*2cb0*/  @!P2 BRA `(.L_x_43) ;  /* 0x000000000004a947 */ /* 0x000fea0003800000 */
[----:B------:R0:W5:Y:S02]  /*2cc0*/  LDG.E.LTC128B R174, desc[UR36][R162.64+0x40] ;  /* 0x00004024a2ae7981 */ /* 0x000164000c1e1920 */
.L_x_43:
[----:B------:R-:W-:Y:S05]  /*2cd0*/  BSYNC B1 ;  /* 0x0000000000017941 */ /* 0x000fea0003800000 */
.L_x_42:
[----:B0----5:R-:W-:Y:S01]  /*2ce0*/  FMUL R91, R174, R155 ;  /* 0x0000009bae5b7220 */ /* 0x021fe20000400000 */
[----:B------:R-:W-:Y:S01]  /*2cf0*/  ISETP.GT.AND P3, PT, R0, 0x11, P0 ;  /* 0x000000110000780c */ /* 0x000fe20000764270 */
[----:B------:R-:W-:Y:S02]  /*2d00*/  BSSY B1, `(.L_x_44) ;  /* 0x0000005000017945 */ /* 0x000fe40003800000 */
[----:B------:R-:W-:-:S05]  /*2d10*/  FFMA R91, R96, R154, R91 ;  /* 0x0000009a605b7223 */ /* 0x000fca000000005b */
[----:B------:R0:W-:Y:S05]  /*2d20*/  @P2 STG.E desc[UR36][R12.64+0x40], R91 ;  /* 0x0000405b0c002986 */ /* 0x0001ea000c101924 */
[----:B------:R-:W-:Y:S05]  /*2d30*/  @!P3 BRA `(.L_x_45) ;  /* 0x000000000004b947 */ /* 0x000fea0003800000 */
[----:B------:R0:W5:Y:S02]  /*2d40*/  LDG.E.LTC128B R174, desc[UR36][R162.64+0x44] ;  /* 0x00004424a2ae7981 */ /* 0x000164000c1e1920 */
.L_x_45:
[----:B------:R-:W-:Y:S05]  /*2d50*/  BSYNC B1 ;  /* 0x0000000000017941 */ /* 0x000fea0003800000 */
.L_x_44:
[----:B-----5:R-:W-:Y:S01]  /*2d60*/  FMUL R90, R174, R155 ;  /* 0x0000009bae5a7220 */ /* 0x020fe20000400000 */
[----:B------:R-:W-:Y:S01]  /*2d70*/  ISETP.GT.AND P2, PT, R0, 0x10, P1 ;  /* 0x000000100000780c */ /* 0x000fe20000f44270 */
[----:B------:R-:W-:Y:S02]  /*2d80*/  BSSY B1, `(.L_x_46) ;  /* 0x0000005000017945 */ /* 0x000fe40003800000 */
[----:B------:R-:W-:-:S05]  /*2d90*/  FFMA R97, R97, R154, R90 ;  /* 0x0000009a61617223 */ /* 0x000fca000000005a */
[----:B------:R0:W-:Y:S05]  /*2da0*/  @P3 STG.E desc[UR36][R12.64+0x44], R97 ;  /* 0x000044610c003986 */ /* 0x0001ea000c101924 */
[----:B------:R-:W-:Y:S05]  /*2db0*/  @!P2 BRA `(.L_x_47) ;  /* 0x000000000004a947 */ /* 0x000fea0003800000 */
[----:B------:R0:W5:Y:S02]  /*2dc0*/  LDG.E.LTC128B R174, desc[UR36][R88.64+0x40] ;  /* 0x0000402458ae7981 */ /* 0x000164000c1e1920 */
.L_x_47:
[----:B------:R-:W-:Y:S05]  /*2dd0*/  BSYNC B1 ;  /* 0x0000000000017941 */ /* 0x000fea0003800000 */
.L_x_46:
        /* <DEDUP_REMOVED lines=9> */
.L_x_49:
[----:B------:R-:W-:Y:S05]  /*2e70*/  BSYNC B1 ;  /* 0x0000000000017941 */ /* 0x000fea0003800000 */
.L_x_48:
[----:B0----5:R-:W-:Y:S01]  /*2e80*/  FMUL R90, R174, R155 ;  /* 0x0000009bae5a7220 */ /* 0x021fe20000400000 */
[----:B------:R-:W-:Y:S01]  /*2e90*/  @P3 IMAD.MOV.U32 R91, RZ, RZ, R169 ;  /* 0x000000ffff5b3224 */ /* 0x000fe200078e00a9 */
[----:B------:R-:W-:Y:S01]  /*2ea0*/  ISETP.GT.AND P2, PT, R0, 0x18, P0 ;  /* 0x000000180000780c */ /* 0x000fe20000744270 */
[----:B------:R-:W-:Y:S01]  /*2eb0*/  BSSY B1, `(.L_x_50) ;  /* 0x0000006000017945 */ /* 0x000fe20003800000 */
[----:B------:R-:W-:Y:S01]  /*2ec0*/  FFMA R99, R99, R154, R90 ;  /* 0x0000009a63637223 */ /* 0x000fe2000000005a */
[----:B------:R-:W-:-:S05]  /*2ed0*/  @P3 IMAD.MOV.U32 R90, RZ, RZ, R168 ;  /* 0x000000ffff5a3224 */ /* 0x000fca00078e00a8 */
[----:B------:R0:W-:Y:S05]  /*2ee0*/  @P3 STG.E desc[UR36][R90.64+0x44], R99 ;  /* 0x000044635a003986 */ /* 0x0001ea000c101924 */
[----:B------:R-:W-:Y:S05]  /*2ef0*/  @!P2 BRA `(.L_x_51) ;  /* 0x000000000004a947 */ /* 0x000fea0003800000 */
[----:B------:R0:W5:Y:S02]  /*2f00*/  LDG.E.LTC128B R174, desc[UR36][R162.64+0x60] ;  /* 0x00006024a2ae7981 */ /* 0x000164000c1e1920 */
.L_x_51:
[----:B------:R-:W-:Y:S05]  /*2f10*/  BSYNC B1 ;  /* 0x0000000000017941 */ /* 0x000fea0003800000 */
.L_x_50:
[----:B0----5:R-:W-:Y:S01]  /*2f20*/  FMUL R91, R174, R155 ;  /* 0x0000009bae5b7220 */ /* 0x021fe20000400000 */
[----:B------:R-:W-:Y:S01]  /*2f30*/  ISETP.GT.AND P3, PT, R0, 0x19, P0 ;  /* 0x000000190000780c */ /* 0x000fe20000764270 */
[----:B------:R-:W-:Y:S02]  /*2f40*/  BSSY B1, `(.L_x_52) ;  /* 0x0000005000017945 */ /* 0x000fe40003800000 */
[----:B------:R-:W-:-:S05]  /*2f50*/  FFMA R91, R100, R154, R91 ;  /* 0x0000009a645b7223 */ /* 0x000fca000000005b */
[----:B------:R0:W-:Y:S05]  /*2f60*/  @P2 STG.E desc[UR36][R12.64+0x60], R91 ;  /* 0x0000605b0c002986 */ /* 0x0001ea000c101924 */
[----:B------:R-:W-:Y:S05]  /*2f70*/  @!P3 BRA `(.L_x_53) ;  /* 0x000000000004b947 */ /* 0x000fea0003800000 */
[----:B------:R0:W5:Y:S02]  /*2f80*/  LDG.E.LTC128B R174, desc[UR36][R162.64+0x64] ;  /* 0x00006424a2ae7981 */ /* 0x000164000c1e1920 */
.L_x_53:
[----:B------:R-:W-:Y:S05]  /*2f90*/  BSYNC B1 ;  /* 0x0000000000017941 */ /* 0x000fea0003800000 */
.L_x_52:
[----:B-----5:R-:W-:Y:S01]  /*2fa0*/  FMUL R90, R174, R155 ;  /* 0x0000009bae5a7220 */ /* 0x020fe20000400000 */
[----:B------:R-:W-:Y:S01]  /*2fb0*/  ISETP.GT.AND P2, PT, R0, 0x18, P1 ;  /* 0x000000180000780c */ /* 0x000fe20000f44270 */
[----:B------:R-:W-:Y:S02]  /*2fc0*/  BSSY B1, `(.L_x_54) ;  /* 0x0000005000017945 */ /* 0x000fe40003800000 */
[----:B------:R-:W-:-:S05]  /*2fd0*/  FFMA R101, R101, R154, R90 ;  /* 0x0000009a65657223 */ /* 0x000fca000000005a */
[----:B------:R0:W-:Y:S05]  /*2fe0*/  @P3 STG.E desc[UR36][R12.64+0x64], R101 ;  /* 0x000064650c003986 */ /* 0x0001ea000c101924 */
[----:B------:R-:W-:Y:S05]  /*2ff0*/  @!P2 BRA `(.L_x_55) ;  /* 0x000000000004a947 */ /* 0x000fea0003800000 */
[----:B------:R0:W5:Y:S02]  /*3000*/  LDG.E.LTC128B R174, desc[UR36][R88.64+0x60] ;  /* 0x0000602458ae7981 */ /* 0x000164000c1e1920 */
.L_x_55:
[----:B------:R-:W-:Y:S05]  /*3010*/  BSYNC B1 ;  /* 0x0000000000017941 */ /* 0x000fea0003800000 */
.L_x_54:
[----:B0----5:R-:W-:Y:S01]  /*3020*/  FMUL R91, R174, R155 ;  /* 0x0000009bae5b7220 */ /* 0x021fe20000400000 */
[----:B------:R-:W-:Y:S01]  /*3030*/  @P2 MOV R90, R168 ;  /* 0x000000a8005a2202 */ /* 0x000fe20000000f00 */
[----:B------:R-:W-:Y:S01]  /*3040*/  BSSY B1, `(.L_x_56) ;  /* 0x0000007000017945 */ /* 0x000fe20003800000 */
[----:B------:R-:W-:Y:S01]  /*3050*/  ISETP.GT.AND P3, PT, R0, 0x19, P1 ;  /* 0x000000190000780c */ /* 0x000fe20000f64270 */
[----:B------:R-:W-:Y:S01]  /*3060*/  FFMA R93, R102, R154, R91 ;  /* 0x0000009a665d7223 */ /* 0x000fe2000000005b */
[----:B------:R-:W-:-:S05]  /*3070*/  @P2 IMAD.MOV.U32 R91, RZ, RZ, R169 ;  /* 0x000000ffff5b2224 */ /* 0x000fca00078e00a9 */
[----:B------:R0:W-:Y:S06]  /*3080*/  @P2 STG.E desc[UR36][R90.64+0x60], R93 ;  /* 0x0000605d5a002986 */ /* 0x0001ec000c101924 */
[----:B------:R-:W-:Y:S05]  /*3090*/  @!P3 BRA `(.L_x_57) ;  /* 0x000000000004b947 */ /* 0x000fea0003800000 */
[----:B------:R0:W5:Y:S02]  /*30a0*/  LDG.E.LTC128B R174, desc[UR36][R88.64+0x64] ;  /* 0x0000642458ae7981 */ /* 0x000164000c1e1920 */
.L_x_57:
[----:B------:R-:W-:Y:S05]  /*30b0*/  BSYNC B1 ;  /* 0x0000000000017941 */ /* 0x000fea0003800000 */
.L_x_56:
        /* <DEDUP_REMOVED lines=9> */
.L_x_59:
[----:B------:R-:W-:Y:S05]  /*3150*/  BSYNC B1 ;  /* 0x0000000000017941 */ /* 0x000fea0003800000 */
.L_x_58:
[----:B0----5:R-:W-:Y:S01]  /*3160*/  FMUL R91, R174, R155 ;  /* 0x0000009bae5b7220 */ /* 0x021fe20000400000 */
[----:B------:R-:W-:Y:S01]  /*3170*/  ISETP.GT.AND P3, PT, R0, 0x21, P0 ;  /* 0x000000210000780c */ /* 0x000fe20000764270 */
[----:B------:R-:W-:Y:S02]  /*3180*/  BSSY B1, `(.L_x_60) ;  /* 0x0000005000017945 */ /* 0x000fe40003800000 */
[----:B------:R-:W-:-:S05]  /*3190*/  FFMA R91, R104, R154, R91 ;  /* 0x0000009a685b7223 */ /* 0x000fca000000005b */
[----:B------:R0:W-:Y:S05]  /*31a0*/  @P2 STG.E desc[UR36][R12.64+0x80], R91 ;  /* 0x0000805b0c002986 */ /* 0x0001ea000c101924 */
[----:B------:R-:W-:Y:S05]  /*31b0*/  @!P3 BRA `(.L_x_61) ;  /* 0x000000000004b947 */ /* 0x000fea0003800000 */
[----:B------:R0:W5:Y:S02]  /*31c0*/  LDG.E.LTC128B R174, desc[UR36][R162.64+0x84] ;  /* 0x00008424a2ae7981 */ /* 0x000164000c1e1920 */
.L_x_61:
[----:B------:R-:W-:Y:S05]  /*31d0*/  BSYNC B1 ;  /* 0x0000000000017941 */ /* 0x000fea0003800000 */
.L_x_60:
[----:B-----5:R-:W-:Y:S01]  /*31e0*/  FMUL R90, R174, R155 ;  /* 0x0000009bae5a7220 */ /* 0x020fe20000400000 */
[----:B------:R-:W-:Y:S01]  /*31f0*/  ISETP.GT.AND P2, PT, R0, 0x20, P1 ;  /* 0x000000200000780c */ /* 0x000fe20000f44270 */
[----:B------:R-:W-:Y:S02]  /*3200*/  BSSY B1, `(.L_x_62) ;  /* 0x0000005000017945 */ /* 0x000fe40003800000 */
[----:B------:R-:W-:-:S05]  /*3210*/  FFMA R105, R105, R154, R90 ;  /* 0x0000009a69697223 */ /* 0x000fca000000005a */
[----:B------:R0:W-:Y:S05]  /*3220*/  @P3 STG.E desc[UR36][R12.64+0x84], R105 ;  /* 0x000084690c003986 */ /* 0x0001ea000c101924 */
[----:B------:R-:W-:Y:S05]  /*3230*/  @!P2 BRA `(.L_x_63) ;  /* 0x000000000004a947 */ /* 0x000fea0003800000 */
[----:B------:R0:W5:Y:S02]  /*3240*/  LDG.E.LTC128B R174, desc[UR36][R88.64+0x80] ;  /* 0x0000802458ae7981 */ /* 0x000164000c1e1920 */
.L_x_63:
[----:B------:R-:W-:Y:S05]  /*3250*/  BSYNC B1 ;  /* 0x0000000000017941 */ /* 0x000fea0003800000 */
.L_x_62:
        /* <DEDUP_REMOVED lines=9> */
.L_x_65:
[----:B------:R-:W-:Y:S05]  /*32f0*/  BSYNC B1 ;  /* 0x0000000000017941 */ /* 0x000fea0003800000 */
.L_x_64:
        /* <DEDUP_REMOVED lines=9> */
.L_x_67:
[----:B------:R-:W-:Y:S05]  /*3390*/  BSYNC B1 ;  /* 0x0000000000017941 */ /* 0x000fea0003800000 */
.L_x_66:
[----:B0----5:R-:W-:Y:S01]  /*33a0*/  FMUL R91, R174, R155 ;  /* 0x0000009bae5b7220 */ /* 0x021fe20000400000 */
[----:B------:R-:W-:Y:S01]  /*33b0*/  ISETP.GT.AND P3, PT, R0, 0x29, P0 ;  /* 0x000000290000780c */ /* 0x000fe20000764270 */
[----:B------:R-:W-:Y:S02]  /*33c0*/  BSSY B1, `(.L_x_68) ;  /* 0x0000005000017945 */ /* 0x000fe40003800000 */
[----:B------:R-:W-:-:S05]  /*33d0*/  FFMA R91, R108, R154, R91 ;  /* 0x0000009a6c5b7223 */ /* 0x000fca000000005b */
[----:B------:R0:W-:Y:S05]  /*33e0*/  @P2 STG.E desc[UR36][R12.64+0xa0], R91 ;  /* 0x0000a05b0c002986 */ /* 0x0001ea000c101924 */
[----:B------:R-:W-:Y:S05]  /*33f0*/  @!P3 BRA `(.L_x_69) ;  /* 0x000000000004b947 */ /* 0x000fea0003800000 */
[----:B------:R0:W5:Y:S02]  /*3400*/  LDG.E.LTC128B R174, desc[UR36][R162.64+0xa4] ;  /* 0x0000a424a2ae7981 */ /* 0x000164000c1e1920 */
.L_x_69:
[----:B------:R-:W-:Y:S05]  /*3410*/  BSYNC B1 ;  /* 0x0000000000017941 */ /* 0x000fea0003800000 */
.L_x_68:
[----:B-----5:R-:W-:Y:S01]  /*3420*/  FMUL R90, R174, R155 ;  /* 0x0000009bae5a7220 */ /* 0x020fe20000400000 */
[----:B------:R-:W-:Y:S01]  /*3430*/  ISETP.GT.AND P2, PT, R0, 0x28, P1 ;  /* 0x000000280000780c */ /* 0x000fe20000f44270 */
[----:B------:R-:W-:Y:S02]  /*3440*/  BSSY B1, `(.L_x_70) ;  /* 0x0000005000017945 */ /* 0x000fe40003800000 */
[----:B------:R-:W-:-:S05]  /*3450*/  FFMA R109, R109, R154, R90 ;  /* 0x0000009a6d6d7223 */ /* 0x000fca000000005a */
[----:B------:R0:W-:Y:S05]  /*3460*/  @P3 STG.E desc[UR36][R12.64+0xa4], R109 ;  /* 0x0000a46d0c003986 */ /* 0x0001ea000c101924 */
[----:B------:R-:W-:Y:S05]  /*3470*/  @!P2 BRA `(.L_x_71) ;  /* 0x000000000004a947 */ /* 0x000fea0003800000 */
[----:B------:R0:W5:Y:S02]  /*3480*/  LDG.E.LTC128B R174, desc[UR36][R88.64+0xa0] ;  /* 0x0000a02458ae7981 */ /* 0x000164000c1e1920 */
.L_x_71:
[----:B------:R-:W-:Y:S05]  /*3490*/  BSYNC B1 ;  /* 0x0000000000017941 */ /* 0x000fea0003800000 */
.L_x_70:
        /* <DEDUP_REMOVED lines=9> */
.L_x_73:
[----:B------:R-:W-:Y:S05]  /*3530*/  BSYNC B1 ;  /* 0x0000000000017941 */ /* 0x000fea0003800000 */
.L_x_72:
        /* <DEDUP_REMOVED lines=9> */
.L_x_75:
[----:B------:R-:W-:Y:S05]  /*35d0*/  BSYNC B1 ;  /* 0x0000000000017941 */ /* 0x000fea0003800000 */
.L_x_74:
[----:B0----5:R-:W-:Y:S01]  /*35e0*/  FMUL R91, R174, R155 ;  /* 0x0000009bae5b7220 */ /* 0x021fe20000400000 */
[----:B------:R-:W-:Y:S01]  /*35f0*/  ISETP.GT.AND P3, PT, R0, 0x31, P0 ;  /* 0x000000310000780c */ /* 0x000fe20000764270 */
[----:B------:R-:W-:Y:S02]  /*3600*/  BSSY B1, `(.L_x_76) ;  /* 0x0000005000017945 */ /* 0x000fe40003800000 */
[----:B------:R-:W-:-:S05]  /*3610*/  FFMA R91, R112, R154, R91 ;  /* 0x0000009a705b7223 */ /* 0x000fca000000005b */
[----:B------:R0:W-:Y:S05]  /*3620*/  @P2 STG.E desc[UR36][R12.64+0xc0], R91 ;  /* 0x0000c05b0c002986 */ /* 0x0001ea000c101924 */
[----:B------:R-:W-:Y:S05]  /*3630*/  @!P3 BRA `(.L_x_77) ;  /* 0x000000000004b947 */ /* 0x000fea0003800000 */
[----:B------:R0:W5:Y:S02]  /*3640*/  LDG.E.LTC128B R174, desc[UR36][R162.64+0xc4] ;  /* 0x0000c424a2ae7981 */ /* 0x000164000c1e1920 */
.L_x_77:
[----:B------:R-:W-:Y:S05]  /*3650*/  BSYNC B1 ;  /* 0x0000000000017941 */ /* 0x000fea0003800000 */
.L_x_76:
[----:B-----5:R-:W-:Y:S01]  /*3660*/  FMUL R90, R174, R155 ;  /* 0x0000009bae5a7220 */ /* 0x020fe20000400000 */
[----:B------:R-:W-:Y:S01]  /*3670*/  ISETP.GT.AND P2, PT, R0, 0x30, P1 ;  /* 0x000000300000780c */ /* 0x000fe20000f44270 */
[----:B------:R-:W-:Y:S02]  /*3680*/  BSSY B1, `(.L_x_78) ;  /* 0x0000005000017945 */ /* 0x000fe40003800000 */
[----:B------:R-:W-:-:S05]  /*3690*/  FFMA R113, R113, R154, R90 ;  /* 0x0000009a71717223 */ /* 0x000fca000000005a */
[----:B------:R0:W-:Y:S05]  /*36a0*/  @P3 STG.E desc[UR36][R12.64+0xc4], R113 ;  /* 0x0000c4710c003986 */ /* 0x0001ea000c101924 */
[----:B------:R-:W-:Y:S05]  /*36b0*/  @!P2 BRA `(.L_x_79) ;  /* 0x000000000004a947 */ /* 0x000fea0003800000 */
[----:B------:R0:W5:Y:S02]  /*36c0*/  LDG.E.LTC128B R174, desc[UR36][R88.64+0xc0] ;  /* 0x0000c02458ae7981 */ /* 0x000164000c1e1920 */
.L_x_79:
[----:B------:R-:W-:Y:S05]  /*36d0*/  BSYNC B1 ;  /* 0x0000000000017941 */ /* 0x000fea0003800000 */
.L_x_78:
        /* <DEDUP_REMOVED lines=9> */
.L_x_81:
[----:B------:R-:W-:Y:S05]  /*3770*/  BSYNC B1 ;  /* 0x0000000000017941 */ /* 0x000fea0003800000 */
.L_x_80:
        /* <DEDUP_REMOVED lines=9> */
.L_x_83:
[----:B------:R-:W-:Y:S05]  /*3810*/  BSYNC B1 ;  /* 0x0000000000017941 */ /* 0x000fea0003800000 */
.L_x_82:
[----:B0----5:R-:W-:Y:S01]  /*3820*/  FMUL R91, R174, R155 ;  /* 0x0000009bae5b7220 */ /* 0x021fe20000400000 */
[----:B------:R-:W-:Y:S01]  /*3830*/  ISETP.GT.AND P3, PT, R0, 0x39, P0 ;  /* 0x000000390000780c */ /* 0x000fe20000764270 */
[----:B------:R-:W-:Y:S02]  /*3840*/  BSSY B1, `(.L_x_84) ;  /* 0x0000005000017945 */ /* 0x000fe40003800000 */
[----:B------:R-:W-:-:S05]  /*3850*/  FFMA R91, R116, R154, R91 ;  /* 0x0000009a745b7223 */ /* 0x000fca000000005b */
[----:B------:R0:W-:Y:S05]  /*3860*/  @P2 STG.E desc[UR36][R12.64+0xe0], R91 ;  /* 0x0000e05b0c002986 */ /* 0x0001ea000c101924 */
[----:B------:R-:W-:Y:S05]  /*3870*/  @!P3 BRA `(.L_x_85) ;  /* 0x000000000004b947 */ /* 0x000fea0003800000 */
[----:B------:R0:W5:Y:S02]  /*3880*/  LDG.E.LTC128B R174, desc[UR36][R162.64+0xe4] ;  /* 0x0000e424a2ae7981 */ /* 0x000164000c1e1920 */
.L_x_85:
[----:B------:R-:W-:Y:S05]  /*3890*/  BSYNC B1 ;  /* 0x0000000000017941 */ /* 0x000fea0003800000 */
.L_x_84:
[----:B-----5:R-:W-:Y:S01]  /*38a0*/  FMUL R90, R174, R155 ;  /* 0x0000009bae5a7220 */ /* 0x020fe20000400000 */
[----:B------:R-:W-:Y:S01]  /*38b0*/  ISETP.GT.AND P2, PT, R0, 0x38, P1 ;  /* 0x000000380000780c */ /* 0x000fe20000f44270 */
[----:B------:R-:W-:Y:S02]  /*38c0*/  BSSY B1, `(.L_x_86) ;  /* 0x0000005000017945 */ /* 0x000fe40003800000 */
[----:B------:R-:W-:-:S05]  /*38d0*/  FFMA R117, R117, R154, R90 ;  /* 0x0000009a75757223 */ /* 0x000fca000000005a */
[----:B------:R0:W-:Y:S05]  /*38e0*/  @P3 STG.E desc[UR36][R12.64+0xe4], R117 ;  /* 0x0000e4750c003986 */ /* 0x0001ea000c101924 */
[----:B------:R-:W-:Y:S05]  /*38f0*/  @!P2 BRA `(.L_x_87) ;  /* 0x000000000004a947 */ /* 0x000fea0003800000 */
[----:B------:R0:W5:Y:S02]  /*3900*/  LDG.E.LTC128B R174, desc[UR36][R88.64+0xe0] ;  /* 0x0000e02458ae7981 */ /* 0x000164000c1e1920 */
.L_x_87:
[----:B------:R-:W-:Y:S05]  /*3910*/  BSYNC B1 ;  /* 0x0000000000017941 */ /* 0x000fea0003800000 */
.L_x_86:
        /* <DEDUP_REMOVED lines=9> */
.L_x_89:
[----:B------:R-:W-:Y:S05]  /*39b0*/  BSYNC B1 ;  /* 0x0000000000017941 */ /* 0x000fea0003800000 */
.L_x_88:
        /* <DEDUP_REMOVED lines=9> */
.L_x_91:
[----:B------:R-:W-:Y:S05]  /*3a50*/  BSYNC B1 ;  /* 0x0000000000017941 */ /* 0x000fea0003800000 */
.L_x_90:
[----:B0----5:R-:W-:Y:S01]  /*3a60*/  FMUL R91, R174, R155 ;  /* 0x0000009bae5b7220 */ /* 0x021fe20000400000 */
[----:B------:R-:W-:Y:S01]  /*3a70*/  ISETP.GT.AND P3, PT, R0, 0x41, P0 ;  /* 0x000000410000780c */ /* 0x000fe20000764270 */
[----:B------:R-:W-:Y:S02]  /*3a80*/  BSSY B1, `(.L_x_92) ;  /* 0x0000005000017945 */ /* 0x000fe40003800000 */
[----:B------:R-:W-:-:S05]  /*3a90*/  FFMA R91, R120, R154, R91 ;  /* 0x0000009a785b7223 */ /* 0x000fca000000005b */
[----:B------:R0:W-:Y:S05]  /*3aa0*/  @P2 STG.E desc[UR36][R12.64+0x100], R91 ;  /* 0x0001005b0c002986 */ /* 0x0001ea000c101924 */
[----:B------:R-:W-:Y:S05]  /*3ab0*/  @!P3 BRA `(.L_x_93) ;  /* 0x000000000004b947 */ /* 0x000fea0003800000 */
[----:B------:R0:W5:Y:S02]  /*3ac0*/  LDG.E.LTC128B R174, desc[UR36][R162.64+0x104] ;  /* 0x00010424a2ae7981 */ /* 0x000164000c1e1920 */
.L_x_93:
[----:B------:R-:W-:Y:S05]  /*3ad0*/  BSYNC B1 ;  /* 0x0000000000017941 */ /* 0x000fea0003800000 */
.L_x_92:
[----:B-----5:R-:W-:Y:S01]  /*3ae0*/  FMUL R90, R174, R155 ;  /* 0x0000009bae5a7220 */ /* 0x020fe20000400000 */
[----:B------:R-:W-:Y:S01]  /*3af0*/  ISETP.GT.AND P2, PT, R0, 0x40, P1 ;  /* 0x000000400000780c */ /* 0x000fe20000f44270 */
[----:B------:R-:W-:Y:S02]  /*3b00*/  BSSY B1, `(.L_x_94) ;  /* 0x0000005000017945 */ /* 0x000fe40003800000 */
[----:B------:R-:W-:-:S05]  /*3b10*/  FFMA R121, R121, R154, R90 ;  /* 0x0000009a79797223 */ /* 0x000fca000000005a */
[----:B------:R0:W-:Y:S05]  /*3b20*/  @P3 STG.E desc[UR36][R12.64+0x104], R121 ;  /* 0x000104790c003986 */ /* 0x0001ea000c101924 */
[----:B------:R-:W-:Y:S05]  /*3b30*/  @!P2 BRA `(.L_x_95) ;  /* 0x000000000004a947 */ /* 0x000fea0003800000 */
[----:B------:R0:W5:Y:S02]  /*3b40*/  LDG.E.LTC128B R174, desc[UR36][R88.64+0x100] ;  /* 0x0001002458ae7981 */ /* 0x000164000c1e1920 */
.L_x_95:
[----:B------:R-:W-:Y:S05]  /*3b50*/  BSYNC B1 ;  /* 0x0000000000017941 */ /* 0x000fea0003800000 */
.L_x_94:
        /* <DEDUP_REMOVED lines=9> */
.L_x_97:
[----:B------:R-:W-:Y:S05]  /*3bf0*/  BSYNC B1 ;  /* 0x0000000000017941 */ /* 0x000fea0003800000 */
.L_x_96:
        /* <DEDUP_REMOVED lines=9> */
.L_x_99:
[----:B------:R-:W-:Y:S05]  /*3c90*/  BSYNC B1 ;  /* 0x0000000000017941 */ /* 0x000fea0003800000 */
.L_x_98:
[----:B0----5:R-:W-:Y:S01]  /*3ca0*/  FMUL R91, R174, R155 ;  /* 0x0000009bae5b7220 */ /* 0x021fe20000400000 */
[----:B------:R-:W-:Y:S01]  /*3cb0*/  ISETP.GT.AND P3, PT, R0, 0x49, P0 ;  /* 0x000000490000780c */ /* 0x000fe20000764270 */
[----:B------:R-:W-:Y:S02]  /*3cc0*/  BSSY B1, `(.L_x_100) ;  /* 0x0000005000017945 */ /* 0x000fe40003800000 */
[----:B------:R-:W-:-:S05]  /*3cd0*/  FFMA R91, R124, R154, R91 ;  /* 0x0000009a7c5b7223 */ /* 0x000fca000000005b */
[----:B------:R0:W-:Y:S05]  /*3ce0*/  @P2 STG.E desc[UR36][R12.64+0x120], R91 ;  /* 0x0001205b0c002986 */ /* 0x0001ea000c101924 */
[----:B------:R-:W-:Y:S05]  /*3cf0*/  @!P3 BRA `(.L_x_101) ;  /* 0x000000000004b947 */ /* 0x000fea0003800000 */
[----:B------:R0:W5:Y:S02]  /*3d00*/  LDG.E.LTC128B R174, desc[UR36][R162.64+0x124] ;  /* 0x00012424a2ae7981 */ /* 0x000164000c1e1920 */
.L_x_101:
[----:B------:R-:W-:Y:S05]  /*3d10*/  BSYNC B1 ;  /* 0x0000000000017941 */ /* 0x000fea0003800000 */
.L_x_100:
[----:B-----5:R-:W-:Y:S01]  /*3d20*/  FMUL R90, R174, R155 ;  /* 0x0000009bae5a7220 */ /* 0x020fe20000400000 */
[----:B------:R-:W-:Y:S01]  /*3d30*/  ISETP.GT.AND P2, PT, R0, 0x48, P1 ;  /* 0x000000480000780c */ /* 0x000fe20000f44270 */
[----:B------:R-:W-:Y:S02]  /*3d40*/  BSSY B1, `(.L_x_102) ;  /* 0x0000005000017945 */ /* 0x000fe40003800000 */
[----:B------:R-:W-:-:S05]  /*3d50*/  FFMA R125, R125, R154, R90 ;  /* 0x0000009a7d7d7223 */ /* 0x000fca000000005a */
[----:B------:R0:W-:Y:S05]  /*3d60*/  @P3 STG.E desc[UR36][R12.64+0x124], R125 ;  /* 0x0001247d0c003986 */ /* 0x0001ea000c101924 */
[----:B------:R-:W-:Y:S05]  /*3d70*/  @!P2 BRA `(.L_x_103) ;  /* 0x000000000004a947 */ /* 0x000fea0003800000 */
[----:B------:R0:W5:Y:S02]  /*3d80*/  LDG.E.LTC128B R174, desc[UR36][R88.64+0x120] ;  /* 0x0001202458ae7981 */ /* 0x000164000c1e1920 */
.L_x_103:
[----:B------:R-:W-:Y:S05]  /*3d90*/  BSYNC B1 ;  /* 0x0000000000017941 */ /* 0x000fea0003800000 */
.L_x_102:
        /* <DEDUP_REMOVED lines=9> */
.L_x_105:
[----:B------:R-:W-:Y:S05]  /*3e30*/  BSYNC B1 ;  /* 0x0000000000017941 */ /* 0x000fea0003800000 */
.L_x_104:
        /* <DEDUP_REMOVED lines=9> */
.L_x_107:
[----:B------:R-:W-:Y:S05]  /*3ed0*/  BSYNC B1 ;  /* 0x0000000000017941 */ /* 0x000fea0003800000 */
.L_x_106:
[----:B0----5:R-:W-:Y:S01]  /*3ee0*/  FMUL R91, R174, R155 ;  /* 0x0000009bae5b7220 */ /* 0x021fe20000400000 */
[----:B------:R-:W-:Y:S01]  /*3ef0*/  ISETP.GT.AND P3, PT, R0, 0x51, P0 ;  /* 0x000000510000780c */ /* 0x000fe20000764270 */
[----:B------:R-:W-:Y:S02]  /*3f00*/  BSSY B1, `(.L_x_108) ;  /* 0x0000005000017945 */ /* 0x000fe40003800000 */
[----:B------:R-:W-:-:S05]  /*3f10*/  FFMA R91, R128, R154, R91 ;  /* 0x0000009a805b7223 */ /* 0x000fca000000005b */
[----:B------:R0:W-:Y:S05]  /*3f20*/  @P2 STG.E desc[UR36][R12.64+0x140], R91 ;  /* 0x0001405b0c002986 */ /* 0x0001ea000c101924 */
[----:B------:R-:W-:Y:S05]  /*3f30*/  @!P3 BRA `(.L_x_109) ;  /* 0x000000000004b947 */ /* 0x000fea0003800000 */
[----:B------:R0:W5:Y:S02]  /*3f40*/  LDG.E.LTC128B R174, desc[UR36][R162.64+0x144] ;  /* 0x00014424a2ae7981 */ /* 0x000164000c1e1920 */
.L_x_109:
[----:B------:R-:W-:Y:S05]  /*3f50*/  BSYNC B1 ;  /* 0x0000000000017941 */ /* 0x000fea0003800000 */
.L_x_108:
[----:B-----5:R-:W-:Y:S01]  /*3f60*/  FMUL R90, R174, R155 ;  /* 0x0000009bae5a7220 */ /* 0x020fe20000400000 */
[----:B------:R-:W-:Y:S01]  /*3f70*/  ISETP.GT.AND P2, PT, R0, 0x50, P1 ;  /* 0x000000500000780c */ /* 0x000fe20000f44270 */
[----:B------:R-:W-:Y:S02]  /*3f80*/  BSSY B1, `(.L_x_110) ;  /* 0x0000005000017945 */ /* 0x000fe40003800000 */
[----:B------:R-:W-:-:S05]  /*3f90*/  FFMA R129, R129, R154, R90 ;  /* 0x0000009a81817223 */ /* 0x000fca000000005a */
[----:B------:R0:W-:Y:S05]  /*3fa0*/  @P3 STG.E desc[UR36][R12.64+0x144], R129 ;  /* 0x000144810c003986 */ /* 0x0001ea000c101924 */
[----:B------:R-:W-:Y:S05]  /*3fb0*/  @!P2 BRA `(.L_x_111) ;  /* 0x000000000004a947 */ /* 0x000fea0003800000 */
[----:B------:R0:W5:Y:S02]  /*3fc0*/  LDG.E.LTC128B R174, desc[UR36][R88.64+0x140] ;  /* 0x0001402458ae7981 */ /* 0x000164000c1e1920 */
.L_x_111:
[----:B------:R-:W-:Y:S05]  /*3fd0*/  BSYNC B1 ;  /* 0x0000000000017941 */ /* 0x000fea0003800000 */
.L_x_110:
        /* <DEDUP_REMOVED lines=9> */
.L_x_113:
[----:B------:R-:W-:Y:S05]  /*4070*/  BSYNC B1 ;  /* 0x0000000000017941 */ /* 0x000fea0003800000 */
.L_x_112:
        /* <DEDUP_REMOVED lines=9> */
.L_x_115:
[----:B------:R-:W-:Y:S05]  /*4110*/  BSYNC B1 ;  /* 0x0000000000017941 */ /* 0x000fea0003800000 */
.L_x_114:
[----:B0----5:R-:W-:Y:S01]  /*4120*/  FMUL R91, R174, R155 ;  /* 0x0000009bae5b7220 */ /* 0x021fe20000400000 */
[----:B------:R-:W-:Y:S01]  /*4130*/  ISETP.GT.AND P3, PT, R0, 0x59, P0 ;  /* 0x000000590000780c */ /* 0x000fe20000764270 */
[----:B------:R-:W-:Y:S02]  /*4140*/  BSSY B1, `(.L_x_116) ;  /* 0x0000005000017945 */ /* 0x000fe40003800000 */
[----:B------:R-:W-:-:S05]  /*4150*/  FFMA R91, R132, R154, R91 ;  /* 0x0000009a845b7223 */ /* 0x000fca000000005b */
[----:B------:R0:W-:Y:S05]  /*4160*/  @P2 STG.E desc[UR36][R12.64+0x160], R91 ;  /* 0x0001605b0c002986 */ /* 0x0001ea000c101924 */
[----:B------:R-:W-:Y:S05]  /*4170*/  @!P3 BRA `(.L_x_117) ;  /* 0x000000000004b947 */ /* 0x000fea0003800000 */
[----:B------:R0:W5:Y:S02]  /*4180*/  LDG.E.LTC128B R174, desc[UR36][R162.64+0x164] ;  /* 0x00016424a2ae7981 */ /* 0x000164000c1e1920 */
.L_x_117:
[----:B------:R-:W-:Y:S05]  /*4190*/  BSYNC B1 ;  /* 0x0000000000017941 */ /* 0x000fea0003800000 */
.L_x_116:
[----:B-----5:R-:W-:Y:S01]  /*41a0*/  FMUL R90, R174, R155 ;  /* 0x0000009bae5a7220 */ /* 0x020fe20000400000 */
[----:B------:R-:W-:Y:S01]  /*41b0*/  ISETP.GT.AND P2, PT, R0, 0x58, P1 ;  /* 0x000000580000780c */ /* 0x000fe20000f44270 */
[----:B------:R-:W-:Y:S02]  /*41c0*/  BSSY B1, `(.L_x_118) ;  /* 0x0000005000017945 */ /* 0x000fe40003800000 */
[----:B------:R-:W-:-:S05]  /*41d0*/  FFMA R133, R133, R154, R90 ;  /* 0x0000009a85857223 */ /* 0x000fca000000005a */
[----:B------:R0:W-:Y:S05]  /*41e0*/  @P3 STG.E desc[UR36][R12.64+0x164], R133 ;  /* 0x000164850c003986 */ /* 0x0001ea000c101924 */
[----:B------:R-:W-:Y:S05]  /*41f0*/  @!P2 BRA `(.L_x_119) ;  /* 0x000000000004a947 */ /* 0x000fea0003800000 */
[----:B------:R0:W5:Y:S02]  /*4200*/  LDG.E.LTC128B R174, desc[UR36][R88.64+0x160] ;  /* 0x0001602458ae7981 */ /* 0x000164000c1e1920 */
.L_x_119:
[----:B------:R-:W-:Y:S05]  /*4210*/  BSYNC B1 ;  /* 0x0000000000017941 */ /* 0x000fea0003800000 */
.L_x_118:
        /* <DEDUP_REMOVED lines=9> */
.L_x_121:
[----:B------:R-:W-:Y:S05]  /*42b0*/  BSYNC B1 ;  /* 0x0000000000017941 */ /* 0x000fea0003800000 */
.L_x_120:
        /* <DEDUP_REMOVED lines=9> */
.L_x_123:
[----:B------:R-:W-:Y:S05]  /*4350*/  BSYNC B1 ;  /* 0x0000000000017941 */ /* 0x000fea0003800000 */
.L_x_122:
[----:B0----5:R-:W-:Y:S01]  /*4360*/  FMUL R91, R174, R155 ;  /* 0x0000009bae5b7220 */ /* 0x021fe20000400000 */
[----:B------:R-:W-:Y:S01]  /*4370*/  ISETP.GT.AND P3, PT, R0, 0x61, P0 ;  /* 0x000000610000780c */ /* 0x000fe20000764270 */
[----:B------:R-:W-:Y:S02]  /*4380*/  BSSY B1, `(.L_x_124) ;  /* 0x0000005000017945 */ /* 0x000fe40003800000 */
[----:B------:R-:W-:-:S05]  /*4390*/  FFMA R91, R136, R154, R91 ;  /* 0x0000009a885b7223 */ /* 0x000fca000000005b */
[----:B------:R0:W-:Y:S05]  /*43a0*/  @P2 STG.E desc[UR36][R12.64+0x180], R91 ;  /* 0x0001805b0c002986 */ /* 0x0001ea000c101924 */
[----:B------:R-:W-:Y:S05]  /*43b0*/  @!P3 BRA `(.L_x_125) ;  /* 0x000000000004b947 */ /* 0x000fea0003800000 */
[----:B------:R0:W5:Y:S02]  /*43c0*/  LDG.E.LTC128B R174, desc[UR36][R162.64+0x184] ;  /* 0x00018424a2ae7981 */ /* 0x000164000c1e1920 */
.L_x_125:
[----:B------:R-:W-:Y:S05]  /*43d0*/  BSYNC B1 ;  /* 0x0000000000017941 */ /* 0x000fea0003800000 */
.L_x_124:
[----:B-----5:R-:W-:Y:S01]  /*43e0*/  FMUL R90, R174, R155 ;  /* 0x0000009bae5a7220 */ /* 0x020fe20000400000 */
[----:B------:R-:W-:Y:S01]  /*43f0*/  ISETP.GT.AND P2, PT, R0, 0x60, P1 ;  /* 0x000000600000780c */ /* 0x000fe20000f44270 */
[----:B------:R-:W-:Y:S02]  /*4400*/  BSSY B1, `(.L_x_126) ;  /* 0x0000005000017945 */ /* 0x000fe40003800000 */
[----:B------:R-:W-:-:S05]  /*4410*/  FFMA R137, R137, R154, R90 ;  /* 0x0000009a89897223 */ /* 0x000fca000000005a */
[----:B------:R0:W-:Y:S05]  /*4420*/  @P3 STG.E desc[UR36][R12.64+0x184], R137 ;  /* 0x000184890c003986 */ /* 0x0001ea000c101924 */
[----:B------:R-:W-:Y:S05]  /*4430*/  @!P2 BRA `(.L_x_127) ;  /* 0x000000000004a947 */ /* 0x000fea0003800000 */
[----:B------:R0:W5:Y:S02]  /*4440*/  LDG.E.LTC128B R174, desc[UR36][R88.64+0x180] ;  /* 0x0001802458ae7981 */ /* 0x000164000c1e1920 */
.L_x_127:
[----:B------:R-:W-:Y:S05]  /*4450*/  BSYNC B1 ;  /* 0x0000000000017941 */ /* 0x000fea0003800000 */
.L_x_126:
        /* <DEDUP_REMOVED lines=9> */
.L_x_129:
[----:B------:R-:W-:Y:S05]  /*44f0*/  BSYNC B1 ;  /* 0x0000000000017941 */ /* 0x000fea0003800000 */
.L_x_128:
        /* <DEDUP_REMOVED lines=9> */
.L_x_131:
[----:B------:R-:W-:Y:S05]  /*4590*/  BSYNC B1 ;  /* 0x0000000000017941 */ /* 0x000fea0003800000 */
.L_x_130:
[----:B0----5:R-:W-:Y:S01]  /*45a0*/  FMUL R91, R174, R155 ;  /* 0x0000009bae5b7220 */ /* 0x021fe20000400000 */
[----:B------:R-:W-:Y:S01]  /*45b0*/  ISETP.GT.AND P3, PT, R0, 0x69, P0 ;  /* 0x000000690000780c */ /* 0x000fe20000764270 */
[----:B------:R-:W-:Y:S02]  /*45c0*/  BSSY B1, `(.L_x_132) ;  /* 0x0000005000017945 */ /* 0x000fe40003800000 */
[----:B------:R-:W-:-:S05]  /*45d0*/  FFMA R91, R140, R154, R91 ;  /* 0x0000009a8c5b7223 */ /* 0x000fca000000005b */
[----:B------:R0:W-:Y:S05]  /*45e0*/  @P2 STG.E desc[UR36][R12.64+0x1a0], R91 ;  /* 0x0001a05b0c002986 */ /* 0x0001ea000c101924 */
[----:B------:R-:W-:Y:S05]  /*45f0*/  @!P3 BRA `(.L_x_133) ;  /* 0x000000000004b947 */ /* 0x000fea0003800000 */
[----:B------:R0:W5:Y:S02]  /*4600*/  LDG.E.LTC128B R174, desc[UR36][R162.64+0x1a4] ;  /* 0x0001a424a2ae7981 */ /* 0x000164000c1e1920 */
.L_x_133:
[----:B------:R-:W-:Y:S05]  /*4610*/  BSYNC B1 ;  /* 0x0000000000017941 */ /* 0x000fea0003800000 */
.L_x_132:
[----:B-----5:R-:W-:Y:S01]  /*4620*/  FMUL R90, R174, R155 ;  /* 0x0000009bae5a7220 */ /* 0x020fe20000400000 */
[----:B------:R-:W-:Y:S01]  /*4630*/  ISETP.GT.AND P2, PT, R0, 0x68, P1 ;  /* 0x000000680000780c */ /* 0x000fe20000f44270 */
[----:B------:R-:W-:Y:S02]  /*4640*/  BSSY B1, `(.L_x_134) ;  /* 0x0000005000017945 */ /* 0x000fe40003800000 */
[----:B------:R-:W-:-:S05]  /*4650*/  FFMA R141, R141, R154, R90 ;  /* 0x0000009a8d8d7223 */ /* 0x000fca000000005a */
[----:B------:R0:W-:Y:S05]  /*4660*/  @P3 STG.E desc[UR36][R12.64+0x1a4], R141 ;  /* 0x0001a48d0c003986 */ /* 0x0001ea000c101924 */
[----:B------:R-:W-:Y:S05]  /*4670*/  @!P2 BRA `(.L_x_135) ;  /* 0x000000000004a947 */ /* 0x000fea0003800000 */
[----:B------:R0:W5:Y:S02]  /*4680*/  LDG.E.LTC128B R174, desc[UR36][R88.64+0x1a0] ;  /* 0x0001a02458ae7981 */ /* 0x000164000c1e1920 */
.L_x_135:
[----:B------:R-:W-:Y:S05]  /*4690*/  BSYNC B1 ;  /* 0x0000000000017941 */ /* 0x000fea0003800000 */
.L_x_134:
        /* <DEDUP_REMOVED lines=9> */
.L_x_137:
[----:B------:R-:W-:Y:S05]  /*4730*/  BSYNC B1 ;  /* 0x0000000000017941 */ /* 0x000fea0003800000 */
.L_x_136:
        /* <DEDUP_REMOVED lines=9> */
.L_x_139:
[----:B------:R-:W-:Y:S05]  /*47d0*/  BSYNC B1 ;  /* 0x0000000000017941 */ /* 0x000fea0003800000 */
.L_x_138:
[----:B0----5:R-:W-:Y:S01]  /*47e0*/  FMUL R91, R174, R155 ;  /* 0x0000009bae5b7220 */ /* 0x021fe20000400000 */
[----:B------:R-:W-:Y:S01]  /*47f0*/  ISETP.GT.AND P3, PT, R0, 0x71, P0 ;  /* 0x000000710000780c */ /* 0x000fe20000764270 */
[----:B------:R-:W-:Y:S02]  /*4800*/  BSSY B1, `(.L_x_140) ;  /* 0x0000005000017945 */ /* 0x000fe40003800000 */
[----:B------:R-:W-:-:S05]  /*4810*/  FFMA R91, R144, R154, R91 ;  /* 0x0000009a905b7223 */ /* 0x000fca000000005b */
[----:B------:R0:W-:Y:S05]  /*4820*/  @P2 STG.E desc[UR36][R12.64+0x1c0], R91 ;  /* 0x0001c05b0c002986 */ /* 0x0001ea000c101924 */
[----:B------:R-:W-:Y:S05]  /*4830*/  @!P3 BRA `(.L_x_141) ;  /* 0x000000000004b947 */ /* 0x000fea0003800000 */
[----:B------:R0:W5:Y:S02]  /*4840*/  LDG.E.LTC128B R174, desc[UR36][R162.64+0x1c4] ;  /* 0x0001c424a2ae7981 */ /* 0x000164000c1e1920 */
.L_x_141:
[----:B------:R-:W-:Y:S05]  /*4850*/  BSYNC B1 ;  /* 0x0000000000017941 */ /* 0x000fea0003800000 */
.L_x_140:
[----:B-----5:R-:W-:Y:S01]  /*4860*/  FMUL R90, R174, R155 ;  /* 0x0000009bae5a7220 */ /* 0x020fe20000400000 */
[----:B------:R-:W-:Y:S01]  /*4870*/  ISETP.GT.AND P2, PT, R0, 0x70, P1 ;  /* 0x000000700000780c */ /* 0x000fe20000f44270 */
[----:B------:R-:W-:Y:S02]  /*4880*/  BSSY B1, `(.L_x_142) ;  /* 0x0000005000017945 */ /* 0x000fe40003800000 */
[----:B------:R-:W-:-:S05]  /*4890*/  FFMA R145, R145, R154, R90 ;  /* 0x0000009a91917223 */ /* 0x000fca000000005a */
[----:B------:R0:W-:Y:S05]  /*48a0*/  @P3 STG.E desc[UR36][R12.64+0x1c4], R145 ;  /* 0x0001c4910c003986 */ /* 0x0001ea000c101924 */
[----:B------:R-:W-:Y:S05]  /*48b0*/  @!P2 BRA `(.L_x_143) ;  /* 0x000000000004a947 */ /* 0x000fea0003800000 */
[----:B------:R0:W5:Y:S02]  /*48c0*/  LDG.E.LTC128B R174, desc[UR36][R88.64+0x1c0] ;  /* 0x0001c02458ae7981 */ /* 0x000164000c1e1920 */
.L_x_143:
[----:B------:R-:W-:Y:S05]  /*48d0*/  BSYNC B1 ;  /* 0x0000000000017941 */ /* 0x000fea0003800000 */
.L_x_142:
        /* <DEDUP_REMOVED lines=9> */
.L_x_145:
[----:B------:R-:W-:Y:S05]  /*4970*/  BSYNC B1 ;  /* 0x0000000000017941 */ /* 0x000fea0003800000 */
.L_x_144:
        /* <DEDUP_REMOVED lines=9> */
.L_x_147:
[----:B------:R-:W-:Y:S05]  /*4a10*/  BSYNC B1 ;  /* 0x0000000000017941 */ /* 0x000fea0003800000 */
.L_x_146:
[----:B0----5:R-:W-:Y:S01]  /*4a20*/  FMUL R91, R174, R155 ;  /* 0x0000009bae5b7220 */ /* 0x021fe20000400000 */
[----:B------:R-:W-:Y:S01]  /*4a30*/  ISETP.GT.AND P0, PT, R0, 0x79, P0 ;  /* 0x000000790000780c */ /* 0x000fe20000704270 */
[----:B------:R-:W-:Y:S01]  /*4a40*/  BSSY B1, `(.L_x_148) ;  /* 0x0000006000017945 */ /* 0x000fe20003800000 */
[----:B------:R-:W-:Y:S01]  /*4a50*/  IADD3 R153, P2, R153, 0x80, RZ ;  /* 0x0000008099997810 */ /* 0x000fe20007f5e0ff */
[----:B------:R-:W-:-:S05]  /*4a60*/  FFMA R91, R148, R154, R91 ;  /* 0x0000009a945b7223 */ /* 0x000fca000000005b */
[----:B------:R0:W-:Y:S05]  /*4a70*/  @P4 STG.E desc[UR36][R12.64+0x1e0], R91 ;  /* 0x0001e05b0c004986 */ /* 0x0001ea000c101924 */
[----:B------:R-:W-:Y:S05]  /*4a80*/  @!P0 BRA `(.L_x_149) ;  /* 0x0000000000048947 */ /* 0x000fea0003800000 */
[----:B------:R0:W5:Y:S02]  /*4a90*/  LDG.E.LTC128B R174, desc[UR36][R162.64+0x1e4] ;  /* 0x0001e424a2ae7981 */ /* 0x000164000c1e1920 */
.L_x_149:
[----:B------:R-:W-:Y:S05]  /*4aa0*/  BSYNC B1 ;  /* 0x0000000000017941 */ /* 0x000fea0003800000 */
.L_x_148:
[----:B------:R-:W-:Y:S01]  /*4ab0*/  IADD3.X R9, RZ, R9, RZ, P2, !PT ;  /* 0x00000009ff097210 */ /* 0x000fe200017fe4ff */
[----:B-----5:R-:W-:Y:S01]  /*4ac0*/  FMUL R8, R174, R155 ;  /* 0x0000009bae087220 */ /* 0x020fe20000400000 */
[----:B------:R-:W-:Y:S01]  /*4ad0*/  ISETP.GT.AND P2, PT, R0, 0x78, P1 ;  /* 0x000000780000780c */ /* 0x000fe20000f44270 */
[----:B------:R-:W-:Y:S02]  /*4ae0*/  BSSY B1, `(.L_x_150) ;  /* 0x0000008000017945 */ /* 0x000fe40003800000 */
[----:B------:R-:W-:Y:S01]  /*4af0*/  FFMA R149, R149, R154, R8 ;  /* 0x0000009a95957223 */ /* 0x000fe20000000008 */
[----:B------:R-:W-:Y:S02]  /*4b00*/  IMAD R90, R9, R156, RZ ;  /* 0x0000009c095a7224 */ /* 0x000fe400078e02ff */
[----:B------:R-:W-:Y:S02]  /*4b10*/  @P0 IMAD.MOV.U32 R8, RZ, RZ, R12 ;  /* 0x000000ffff080224 */ /* 0x000fe400078e000c */
[----:B------:R-:W-:-:S05]  /*4b20*/  @P0 IMAD.MOV.U32 R9, RZ, RZ, R13 ;  /* 0x000000ffff090224 */ /* 0x000fca00078e000d */
[----:B------:R0:W-:Y:S01]  /*4b30*/  @P0 STG.E desc[UR36][R8.64+0x1e4], R149 ;  /* 0x0001e49508000986 */ /* 0x0001e2000c101924 */
[----:B------:R-:W-:Y:S05]  /*4b40*/  @!P2 BRA `(.L_x_151) ;  /* 0x000000000004a947 */ /* 0x000fea0003800000 */
[----:B------:R0:W5:Y:S02]  /*4b50*/  LDG.E.LTC128B R174, desc[UR36][R88.64+0x1e0] ;  /* 0x0001e02458ae7981 */ /* 0x000164000c1e1920 */
.L_x_151:
[----:B------:R-:W-:Y:S05]  /*4b60*/  BSYNC B1 ;  /* 0x0000000000017941 */ /* 0x000fea0003800000 */
.L_x_150:
[----:B0----5:R-:W-:Y:S01]  /*4b70*/  FMUL R9, R174, R155 ;  /* 0x0000009bae097220 */ /* 0x021fe20000400000 */
[----:B------:R-:W-:Y:S01]  /*4b80*/  @P2 MOV R8, R168 ;  /* 0x000000a800082202 */ /* 0x000fe20000000f00 */
[----:B------:R-:W-:Y:S01]  /*4b90*/  IMAD R93, R153, R157, R90 ;  /* 0x0000009d995d7224 */ /* 0x000fe200078e025a */
[----:B------:R-:W-:Y:S01]  /*4ba0*/  ISETP.GT.AND P1, PT, R0, 0x79, P1 ;  /* 0x000000790000780c */ /* 0x000fe20000f24270 */
[----:B------:R-:W-:Y:S01]  /*4bb0*/  FFMA R95, R150, R154, R9 ;  /* 0x0000009a965f7223 */ /* 0x000fe20000000009 */
[----:B------:R-:W-:Y:S01]  /*4bc0*/  @P2 IMAD.MOV.U32 R9, RZ, RZ, R169 ;  /* 0x000000ffff092224 */ /* 0x000fe200078e00a9 */
[----:B------:R-:W-:Y:S01]  /*4bd0*/  ISETP.GT.AND P0, PT, R3, 0x80, PT ;  /* 0x000000800300780c */ /* 0x000fe20003f04270 */
[----:B------:R-:W-:Y:S01]  /*4be0*/  IMAD.WIDE.U32 R90, R153, R156, R20 ;  /* 0x0000009c995a7225 */ /* 0x000fe200078e0014 */
[----:B------:R-:W-:Y:S02]  /*4bf0*/  BSSY B1, `(.L_x_152) ;  /* 0x0000006000017945 */ /* 0x000fe40003800000 */
[----:B------:R0:W-:Y:S01]  /*4c00*/  @P2 STG.E desc[UR36][R8.64+0x1e0], R95 ;  /* 0x0001e05f08002986 */ /* 0x0001e2000c101924 */
[----:B------:R-:W-:Y:S01]  /*4c10*/  ISETP.GT.AND P5, PT, R0, RZ, P0 ;  /* 0x000000ff0000720c */ /* 0x000fe200007a4270 */
[----:B------:R-:W-:-:S04]  /*4c20*/  IMAD.IADD R92, R91, 0x1, R93 ;  /* 0x000000015b5c7824 */ /* 0x000fc800078e025d */
[----:B------:R-:W-:Y:S08]  /*4c30*/  @!P1 BRA `(.L_x_153) ;  /* 0x0000000000049947 */ /* 0x000ff00003800000 */
[----:B------:R0:W5:Y:S02]  /*4c40*/  LDG.E.LTC128B R174, desc[UR36][R88.64+0x1e4] ;  /* 0x0001e42458ae7981 */ /* 0x000164000c1e1920 */
.L_x_153:
[----:B------:R-:W-:Y:S05]  /*4c50*/  BSYNC B1 ;  /* 0x0000000000017941 */ /* 0x000fea0003800000 */
.L_x_152:
[----:B0--3-5:R-:W-:Y:S01]  /*4c60*/  FMUL R88, R174, R155 ;  /* 0x0000009bae587220 */ /* 0x029fe20000400000 */
[----:B------:R-:W-:-:S03]  /*4c70*/  LEA R8, P2, R90, R10, 0x2 ;  /* 0x0000000a5a087211 */ /* 0x000fc600078410ff */
[----:B------:R-:W-:Y:S01]  /*4c80*/  FFMA R151, R151, R154, R88 ;  /* 0x0000009a97977223 */ /* 0x000fe20000000058 */
[----:B------:R-:W-:-:S04]  /*4c90*/  LEA.HI.X R9, R90, R11, R92, 0x2, P2 ;  /* 0x0000000b5a097211 */ /* 0x000fc800010f145c */
[----:B------:R0:W-:Y:S04]  /*4ca0*/  @P1 STG.E desc[UR36][R168.64+0x1e4], R151 ;  /* 0x0001e497a8001986 */ /* 0x0001e8000c101924 */
[----:B------:R3:W2:Y:S01]  /*4cb0*/  @P5 LDG.E.LTC128B R174, desc[UR36][R8.64] ;  /* 0x0000002408ae5981 */ /* 0x0006a2000c1e1920 */
[-C--:B------:R-:W-:Y:S01]  /*4cc0*/  IMAD.WIDE.U32 R88, R153, R156.reuse, R6 ;  /* 0x0000009c99587225 */ /* 0x080fe200078e0006 */
[----:B------:R-:W-:Y:S01]  /*4cd0*/  SHF.L.U64.HI R97, R4, 0x9, R5 ;  /* 0x0000000904617819 */ /* 0x000fe20000010205 */
[----:B------:R-:W-:Y:S01]  /*4ce0*/  BSSY B1, `(.L_x_154) ;  /* 0x0000013000017945 */ /* 0x000fe20003800000 */
[----:B------:R-:W-:Y:S01]  /*4cf0*/  ISETP.GT.AND P4, PT, R0, 0x1, P0 ;  /* 0x000000010000780c */ /* 0x000fe20000784270 */
[----:B------:R-:W-:Y:S01]  /*4d00*/  IMAD.SHL.U32 R95, R4, 0x200, RZ ;  /* 0x00000200045f7824 */ /* 0x000fe200078e00ff */
[----:B------:R-:W-:Y:S01]  /*4d10*/  IADD3 R89, R93, R89, RZ ;  /* 0x000000595d597210 */ /* 0x000fe20007ffe0ff */
[----:B------:R-:W-:-:S04]  /*4d20*/  IMAD.WIDE.U32 R156, R153, R156, R160 ;  /* 0x0000009c999c7225 */ /* 0x000fc800078e00a0 */
[----:B------:R-:W-:Y:S01]  /*4d30*/  IMAD.WIDE.U32 R90, R23, R14, R88 ;  /* 0x0000000e175a7225 */ /* 0x000fe200078e0058 */
[----:B------:R-:W-:Y:S02]  /*4d40*/  IADD3 R88, P2, R95, R12, RZ ;  /* 0x0000000c5f587210 */ /* 0x000fe40007f5e0ff */
[----:B------:R-:W-:Y:S01]  /*4d50*/  IADD3 R158, P3, R158, R156, RZ ;  /* 0x0000009c9e9e7210 */ /* 0x000fe20007f7e0ff */
[----:B---3--:R-:W-:Y:S01]  /*4d60*/  IMAD.IADD R8, R15, 0x1, R91 ;  /* 0x000000010f087824 */ /* 0x008fe200078e025b */
[----:B------:R-:W-:Y:S01]  /*4d70*/  IADD3.X R89, R97, R13, RZ, P2, !PT ;  /* 0x0000000d61597210 */ /* 0x000fe200017fe4ff */
[----:B------:R-:W-:Y:S01]  /*4d80*/  IMAD.IADD R157, R93, 0x1, R157 ;  /* 0x000000015d9d7824 */ /* 0x000fe200078e029d */
[----:B------:R-:W-:Y:S02]  /*4d90*/  LEA R4, P1, R90, R10, 0x2 ;  /* 0x0000000a5a047211 */ /* 0x000fe400078210ff */
[----:B------:R-:W-:Y:S01]  /*4da0*/  IADD3 R92, P2, R6, R156, RZ ;  /* 0x0000009c065c7210 */ /* 0x000fe20007f5e0ff */
[----:B--2---:R-:W-:-:S04]  /*4db0*/  FMUL R5, R174, R155 ;  /* 0x0000009bae057220 */ /* 0x004fc80000400000 */
[----:B------:R-:W-:Y:S01]  /*4dc0*/  FFMA R9, R24, R154, R5 ;  /* 0x0000009a18097223 */ /* 0x000fe20000000005 */
[----:B------:R-:W-:-:S04]  /*4dd0*/  LEA.HI.X R5, R90, R11, R8, 0x2, P1 ;  /* 0x0000000b5a057211 */ /* 0x000fc800008f1408 */
[----:B------:R0:W-:Y:S01]  /*4de0*/  @P5 STG.E desc[UR36][R88.64], R9 ;  /* 0x0000000958005986 */ /* 0x0001e2000c101924 */
[----:B------:R-:W-:Y:S05]  /*4df0*/  @!P4 BRA `(.L_x_155) ;  /* 0x000000000004c947 */ /* 0x000fea0003800000 */
[----:B------:R2:W5:Y:S02]  /*4e00*/  LDG.E.LTC128B R174, desc[UR36][R4.64+0x4] ;  /* 0x0000042404ae7981 */ /* 0x000564000c1e1920 */
.L_x_155:
[----:B------:R-:W-:Y:S05]  /*4e10*/  BSYNC B1 ;  /* 0x0000000000017941 */ /* 0x000fea0003800000 */
.L_x_154:
[----:B-----5:R-:W-:Y:S01]  /*4e20*/  FMUL R6, R174, R155 ;  /* 0x0000009bae067220 */ /* 0x020fe20000400000 */
[----:B------:R-:W-:Y:S01]  /*4e30*/  @P4 IMAD.MOV.U32 R24, RZ, RZ, R88 ;  /* 0x000000ffff184224 */ /* 0x000fe200078e0058 */
[----:B------:R-:W-:Y:S01]  /*4e40*/  ISETP.GT.AND P1, PT, R3, 0x88, PT ;  /* 0x000000880300780c */ /* 0x000fe20003f24270 */
[----:B------:R-:W-:Y:S02]  /*4e50*/  IMAD.X R3, R157, 0x1, R21, P3 ;  /* 0x000000019d037824 */ /* 0x000fe400018e0615 */
[----:B0-----:R-:W-:Y:S01]  /*4e60*/  FFMA R9, R25, R154, R6 ;  /* 0x0000009a19097223 */ /* 0x001fe20000000006 */
[----:B------:R-:W-:Y:S01]  /*4e70*/  @P4 IMAD.MOV.U32 R25, RZ, RZ, R89 ;  /* 0x000000ffff194224 */ /* 0x000fe200078e0059 */
[----:B------:R-:W-:Y:S01]  /*4e80*/  IADD3.X R93, R7, R157, RZ, P2, !PT ;  /* 0x0000009d075d7210 */ /* 0x000fe200017fe4ff */
[----:B------:R-:W-:Y:S01]  /*4e90*/  BSSY B1, `(.L_x_156) ;  /* 0x000000a000017945 */ /* 0x000fe20003800000 */
[----:B------:R-:W-:Y:S02]  /*4ea0*/  ISETP.GT.AND P2, PT, R0, RZ, P1 ;  /* 0x000000ff0000720c */ /* 0x000fe40000f44270 */
[----:B------:R0:W-:Y:S01]  /*4eb0*/  @P4 STG.E desc[UR36][R24.64+0x4], R9 ;  /* 0x0000040918004986 */ /* 0x0001e2000c101924 */
[----:B------:R-:W-:Y:S01]  /*4ec0*/  IMAD.WIDE.U32 R20, R23, R14, R92 ;  /* 0x0000000e17147225 */ /* 0x000fe200078e005c */
[----:B------:R-:W-:-:S02]  /*4ed0*/  LEA R6, P5, R158, R10, 0x2 ;  /* 0x0000000a9e067211 */ /* 0x000fc400078a10ff */
[----:B------:R-:W-:Y:S02]  /*4ee0*/  IADD3 R8, P3, R88, R165, RZ ;  /* 0x000000a558087210 */ /* 0x000fe40007f7e0ff */
[----:B------:R-:W-:Y:S02]  /*4ef0*/  LEA.HI.X R7, R158, R11, R3, 0x2, P5 ;  /* 0x0000000b9e077211 */ /* 0x000fe400028f1403 */
[----:B------:R-:W-:-:S03]  /*4f00*/  IADD3 R15, R15, R21, RZ ;  /* 0x000000150f0f7210 */ /* 0x000fc60007ffe0ff */
[----:B------:R-:W-:Y:S06]  /*4f10*/  @!P2 BRA `(.L_x_157) ;  /* 0x000000000004a947 */ /* 0x000fec0003800000 */
[----:B------:R3:W5:Y:S02]  /*4f20*/  LDG.E.LTC128B R174, desc[UR36][R6.64] ;  /* 0x0000002406ae7981 */ /* 0x000764000c1e1920 */
.L_x_157:
[----:B------:R-:W-:Y:S05]  /*4f30*/  BSYNC B1 ;  /* 0x0000000000017941 */ /* 0x000fea0003800000 */
.L_x_156:
[----:B-----5:R-:W-:Y:S01]  /*4f40*/  FMUL R3, R174, R155 ;  /* 0x0000009bae037220 */ /* 0x020fe20000400000 */
[----:B0-----:R-:W-:Y:S01]  /*4f50*/  IMAD.X R9, R89, 0x1, R167, P3 ;  /* 0x0000000159097824 */ /* 0x001fe200018e06a7 */
[----:B------:R-:W-:Y:S01]  /*4f60*/  ISETP.GT.AND P4, PT, R0, 0x1, P1 ;  /* 0x000000010000780c */ /* 0x000fe20000f84270 */
[----:B------:R-:W-:Y:S01]  /*4f70*/  BSSY B1, `(.L_x_158) ;  /* 0x0000007000017945 */ /* 0x000fe20003800000 */
[----:B------:R-:W-:Y:S01]  /*4f80*/  FFMA R3, R26, R154, R3 ;  /* 0x0000009a1a037223 */ /* 0x000fe20000000003 */
[----:B------:R-:W-:-:S04]  /*4f90*/  LEA R10, P5, R20, R10, 0x2 ;  /* 0x0000000a140a7211 */ /* 0x000fc800078a10ff */
[----:B------:R0:W-:Y:S01]  /*4fa0*/  @P2 STG.E desc[UR36][R8.64], R3 ;  /* 0x0000000308002986 */ /* 0x0001e2000c101924 */
[----:B------:R-:W-:-:S05]  /*4fb0*/  LEA.HI.X R11, R20, R11, R15, 0x2, P5 ;  /* 0x0000000b140b7211 */ /* 0x000fca00028f140f */
[----:B------:R-:W-:Y:S05]  /*4fc0*/  @!P4 BRA `(.L_x_159) ;  /* 0x000000000004c947 */ /* 0x000fea0003800000 */
[----:B------:R0:W5:Y:S02]  /*4fd0*/  LDG.E.LTC128B R174, desc[UR36][R10.64+0x4] ;  /* 0x000004240aae7981 */ /* 0x000164000c1e1920 */
.L_x_159:
[----:B------:R-:W-:Y:S05]  /*4fe0*/  BSYNC B1 ;  /* 0x0000000000017941 */ /* 0x000fea0003800000 */
.L_x_158:
[----:B---3-5:R-:W-:Y:S01]  /*4ff0*/  FMUL R6, R174, R155 ;  /* 0x0000009bae067220 */ /* 0x028fe20000400000 */
[----:B------:R-:W-:Y:S01]  /*5000*/  ISETP.GT.AND P2, PT, R0, 0x8, P0 ;  /* 0x000000080000780c */ /* 0x000fe20000744270 */
[----:B------:R-:W-:Y:S02]  /*5010*/  BSSY B1, `(.L_x_160) ;  /* 0x0000005000017945 */ /* 0x000fe40003800000 */
[----:B------:R-:W-:-:S05]  /*5020*/  FFMA R27, R27, R154, R6 ;  /* 0x0000009a1b1b7223 */ /* 0x000fca0000000006 */
[----:B------:R3:W-:Y:S05]  /*5030*/  @P4 STG.E desc[UR36][R8.64+0x4], R27 ;  /* 0x0000041b08004986 */ /* 0x0007ea000c101924 */
[----:B------:R-:W-:Y:S05]  /*5040*/  @!P2 BRA `(.L_x_161) ;  /* 0x000000000004a947 */ /* 0x000fea0003800000 */
[----:B------:R0:W5:Y:S02]  /*5050*/  LDG.E.LTC128B R174, desc[UR36][R4.64+0x20] ;  /* 0x0000202404ae7981 */ /* 0x000164000c1e1920 */
.L_x_161:
[----:B------:R-:W-:Y:S05]  /*5060*/  BSYNC B1 ;  /* 0x0000000000017941 */ /* 0x000fea0003800000 */
.L_x_160:
[----:B0----5:R-:W-:Y:S01]  /*5070*/  FMUL R3, R174, R155 ;  /* 0x0000009bae037220 */ /* 0x021fe20000400000 */
[----:B------:R-:W-:Y:S01]  /*5080*/  IMAD.MOV.U32 R6, RZ, RZ, R88 ;  /* 0x000000ffff067224 */ /* 0x000fe200078e0058 */
[----:B------:R-:W-:Y:S01]  /*5090*/  MOV R7, R89 ;  /* 0x0000005900077202 */ /* 0x000fe20000000f00 */
[----:B------:R-:W-:Y:S01]  /*50a0*/  BSSY B1, `(.L_x_162) ;  /* 0x0000006000017945 */ /* 0x000fe20003800000 */
[----:B------:R-:W-:Y:S01]  /*50b0*/  FFMA R3, R28, R154, R3 ;  /* 0x0000009a1c037223 */ /* 0x000fe20000000003 */
[----:B------:R-:W-:-:S04]  /*50c0*/  ISETP.GT.AND P3, PT, R0, 0x9, P0 ;  /* 0x000000090000780c */ /* 0x000fc80000764270 */
[----:B------:R0:W-:Y:S09]  /*50d0*/  @P2 STG.E desc[UR36][R6.64+0x20], R3 ;  /* 0x0000200306002986 */ /* 0x0001f2000c101924 */
[----:B------:R-:W-:Y:S05]  /*50e0*/  @!P3 BRA `(.L_x_163) ;  /* 0x000000000004b947 */ /* 0x000fea0003800000 */
[----:B------:R0:W5:Y:S02]  /*50f0*/  LDG.E.LTC128B R174, desc[UR36][R4.64+0x24] ;  /* 0x0000242404ae7981 */ /* 0x000164000c1e1920 */
.L_x_163:
[----:B------:R-:W-:Y:S05]  /*5100*/  BSYNC B1 ;  /* 0x0000000000017941 */ /* 0x000fea0003800000 */
.L_x_162:
[----:B---3-5:R-:W-:Y:S01]  /*5110*/  FMUL R8, R174, R155 ;  /* 0x0000009bae087220 */ /* 0x028fe20000400000 */
[----:B------:R-:W-:Y:S01]  /*5120*/  ISETP.GT.AND P5, PT, R0, 0x8, P1 ;  /* 0x000000080000780c */ /* 0x000fe20000fa4270 */
[----:B------:R-:W-:Y:S01]  /*5130*/  BSSY B1, `(.L_x_164) ;  /* 0x0000006000017945 */ /* 0x000fe20003800000 */
[----:B------:R-:W-:Y:S01]  /*5140*/  IADD3 R14, P2, R165, R88, RZ ;  /* 0x00000058a50e7210 */ /* 0x000fe20007f5e0ff */
[----:B------:R-:W-:-:S05]  /*5150*/  FFMA R29, R29, R154, R8 ;  /* 0x0000009a1d1d7223 */ /* 0x000fca0000000008 */
[----:B------:R3:W-:Y:S05]  /*5160*/  @P3 STG.E desc[UR36][R6.64+0x24], R29 ;  /* 0x0000241d06003986 */ /* 0x0007ea000c101924 */
[----:B------:R-:W-:Y:S05]  /*5170*/  @!P5 BRA `(.L_x_165) ;  /* 0x000000000004d947 */ /* 0x000fea0003800000 */
[----:B------:R0:W5:Y:S02]  /*5180*/  LDG.E.LTC128B R174, desc[UR36][R10.64+0x20] ;  /* 0x000020240aae7981 */ /* 0x000164000c1e1920 */
.L_x_165:
[----:B------:R-:W-:Y:S05]  /*5190*/  BSYNC B1 ;  /* 0x0000000000017941 */ /* 0x000fea0003800000 */
.L_x_164:
[----:B0----5:R-:W-:Y:S01]  /*51a0*/  FMUL R3, R174, R155 ;  /* 0x0000009bae037220 */ /* 0x021fe20000400000 */
[----:B------:R-:W-:Y:S01]  /*51b0*/  IMAD.X R15, R167, 0x1, R89, P2 ;  /* 0x00000001a70f7824 */ /* 0x000fe200010e0659 */
[----:B------:R-:W-:Y:S01]  /*51c0*/  ISETP.GT.AND P4, PT, R0, 0x9, P1 ;  /* 0x000000090000780c */ /* 0x000fe20000f84270 */
[----:B------:R-:W-:Y:S01]  /*51d0*/  BSSY B1, `(.L_x_166) ;  /* 0x0000006000017945 */ /* 0x000fe20003800000 */
[----:B------:R-:W-:Y:S01]  /*51e0*/  FFMA R3, R30, R154, R3 ;  /* 0x0000009a1e037223 */ /* 0x000fe20000000003 */
[----:B------:R-:W-:-:S04]  /*51f0*/  IADD3 R8, P3, P2, R165, R12, R95 ;  /* 0x0000000ca5087210 */ /* 0x000fc80007a7e05f */
[----:B------:R0:W-:Y:S06]  /*5200*/  @P5 STG.E desc[UR36][R14.64+0x20], R3 ;  /* 0x000020030e005986 */ /* 0x0001ec000c101924 */
[----:B------:R-:W-:Y:S05]  /*5210*/  @!P4 BRA `(.L_x_167) ;  /* 0x000000000004c947 */ /* 0x000fea0003800000 */
[----:B------:R0:W5:Y:S02]  /*5220*/  LDG.E.LTC128B R174, desc[UR36][R10.64+0x24] ;  /* 0x000024240aae7981 */ /* 0x000164000c1e1920 */
.L_x_167:
[----:B------:R-:W-:Y:S05]  /*5230*/  BSYNC B1 ;  /* 0x0000000000017941 */ /* 0x000fea0003800000 */
.L_x_166:
[----:B-----5:R-:W-:Y:S01]  /*5240*/  FMUL R12, R174, R155 ;  /* 0x0000009bae0c7220 */ /* 0x020fe20000400000 */
[----:B------:R-:W-:Y:S01]  /*5250*/  IADD3.X R9, R167, R13, R97, P3, P2 ;  /* 0x0000000da7097210 */ /* 0x000fe20001fe4461 */
[----:B------:R-:W-:Y:S01]  /*5260*/  BSSY B1, `(.L_x_168) ;  /* 0x0000006000017945 */ /* 0x000fe20003800000 */
[----:B------:R-:W-:Y:S01]  /*5270*/  ISETP.GT.AND P5, PT, R0, 0x10, P0 ;  /* 0x000000100000780c */ /* 0x000fe200007a4270 */
[----:B------:R-:W-:-:S05]  /*5280*/  FFMA R31, R31, R154, R12 ;  /* 0x0000009a1f1f7223 */ /* 0x000fca000000000c */
[----:B------:R0:W-:Y:S07]  /*5290*/  @P4 STG.E desc[UR36][R8.64+0x24], R31 ;  /* 0x0000241f08004986 */ /* 0x0001ee000c101924 */
[----:B------:R-:W-:Y:S05]  /*52a0*/  @!P5 BRA `(.L_x_169) ;  /* 0x000000000004d947 */ /* 0x000fea0003800000 */
[----:B------:R0:W5:Y:S02]  /*52b0*/  LDG.E.LTC128B R174, desc[UR36][R4.64+0x40] ;  /* 0x0000402404ae7981 */ /* 0x000164000c1e1920 */
.L_x_169:
[----:B------:R-:W-:Y:S05]  /*52c0*/  BSYNC B1 ;  /* 0x0000000000017941 */ /* 0x000fea0003800000 */
.L_x_168:
[----:B0----5:R-:W-:Y:S01]  /*52d0*/  FMUL R3, R174, R155 ;  /* 0x0000009bae037220 */ /* 0x021fe20000400000 */
[----:B------:R-:W-:Y:S01]  /*52e0*/  ISETP.GT.AND P2, PT, R0, 0x11, P0 ;  /* 0x000000110000780c */ /* 0x000fe20000744270 */
[----:B------:R-:W-:Y:S02]  /*52f0*/  BSSY B1, `(.L_x_170) ;  /* 0x0000005000017945 */ /* 0x000fe40003800000 */
[----:B------:R-:W-:-:S05]  /*5300*/  FFMA R3, R32, R154, R3 ;  /* 0x0000009a20037223 */ /* 0x000fca0000000003 */
[----:B------:R0:W-:Y:S05]  /*5310*/  @P5 STG.E desc[UR36][R6.64+0x40], R3 ;  /* 0x0000400306005986 */ /* 0x0001ea000c101924 */
[----:B------:R-:W-:Y:S05]  /*5320*/  @!P2 BRA `(.L_x_171) ;  /* 0x000000000004a947 */ /* 0x000fea0003800000 */
[----:B------:R0:W5:Y:S02]  /*5330*/  LDG.E.LTC128B R174, desc[UR36][R4.64+0x44] ;  /* 0x0000442404ae7981 */ /* 0x000164000c1e1920 */
.L_x_171:
[----:B------:R-:W-:Y:S05]  /*5340*/  BSYNC B1 ;  /* 0x0000000000017941 */ /* 0x000fea0003800000 */
.L_x_170:
[----:B-----5:R-:W-:Y:S01]  /*5350*/  FMUL R12, R174, R155 ;  /* 0x0000009bae0c7220 */ /* 0x020fe20000400000 */
[----:B------:R-:W-:Y:S01]  /*5360*/  ISETP.GT.AND P3, PT, R0, 0x10, P1 ;  /* 0x000000100000780c */ /* 0x000fe20000f64270 */
[----:B------:R-:W-:Y:S02]  /*5370*/  BSSY B1, `(.L_x_172) ;  /* 0x0000005000017945 */ /* 0x000fe40003800000 */
[----:B------:R-:W-:-:S05]  /*5380*/  FFMA R33, R33, R154, R12 ;  /* 0x0000009a21217223 */ /* 0x000fca000000000c */
[----:B------:R0:W-:Y:S05]  /*5390*/  @P2 STG.E desc[UR36][R6.64+0x44], R33 ;  /* 0x0000442106002986 */ /* 0x0001ea000c101924 */
[----:B------:R-:W-:Y:S05]  /*53a0*/  @!P3 BRA `(.L_x_173) ;  /* 0x000000000004b947 */ /* 0x000fea0003800000 */
[----:B------:R0:W5:Y:S02]  /*53b0*/  LDG.E.LTC128B R174, desc[UR36][R10.64+0x40] ;  /* 0x000040240aae7981 */ /* 0x000164000c1e1920 */
.L_x_173:
[----:B------:R-:W-:Y:S05]  /*53c0*/  BSYNC B1 ;  /* 0x0000000000017941 */ /* 0x000fea0003800000 */
.L_x_172:
[----:B0----5:R-:W-:Y:S01]  /*53d0*/  FMUL R3, R174, R155 ;  /* 0x0000009bae037220 */ /* 0x021fe20000400000 */
[----:B------:R-:W-:Y:S01]  /*53e0*/  ISETP.GT.AND P2, PT, R0, 0x11, P1 ;  /* 0x000000110000780c */ /* 0x000fe20000f44270 */
[----:B------:R-:W-:Y:S02]  /*53f0*/  BSSY B1, `(.L_x_174) ;  /* 0x0000005000017945 */ /* 0x000fe40003800000 */
[----:B------:R-:W-:-:S05]  /*5400*/  FFMA R3, R34, R154, R3 ;  /* 0x0000009a22037223 */ /* 0x000fca0000000003 */
[----:B------:R0:W-:Y:S05]  /*5410*/  @P3 STG.E desc[UR36][R8.64+0x40], R3 ;  /* 0x0000400308003986 */ /* 0x0001ea000c101924 */
[----:B------:R-:W-:Y:S05]  /*5420*/  @!P2 BRA `(.L_x_175) ;  /* 0x000000000004a947 */ /* 0x000fea0003800000 */
[----:B------:R0:W5:Y:S02]  /*5430*/  LDG.E.LTC128B R174, desc[UR36][R10.64+0x44] ;  /* 0x000044240aae7981 */ /* 0x000164000c1e1920 */
.L_x_175:
[----:B------:R-:W-:Y:S05]  /*5440*/  BSYNC B1 ;  /* 0x0000000000017941 */ /* 0x000fea0003800000 */
.L_x_174:
[----:B-----5:R-:W-:Y:S01]  /*5450*/  FMUL R12, R174, R155 ;  /* 0x0000009bae0c7220 */ /* 0x020fe20000400000 */
[----:B------:R-:W-:Y:S01]  /*5460*/  ISETP.GT.AND P3, PT, R0, 0x18, P0 ;  /* 0x000000180000780c */ /* 0x000fe20000764270 */
[----:B------:R-:W-:Y:S02]  /*5470*/  BSSY B1, `(.L_x_176) ;  /* 0x0000005000017945 */ /* 0x000fe40003800000 */
[----:B------:R-:W-:-:S05]  /*5480*/  FFMA R35, R35, R154, R12 ;  /* 0x0000009a23237223 */ /* 0x000fca000000000c */
[----:B------:R0:W-:Y:S05]  /*5490*/  @P2 STG.E desc[UR36][R8.64+0x44], R35 ;  /* 0x0000442308002986 */ /* 0x0001ea000c101924 */
[----:B------:R-:W-:Y:S05]  /*54a0*/  @!P3 BRA `(.L_x_177) ;  /* 0x000000000004b947 */ /* 0x000fea0003800000 */
[----:B------:R0:W5:Y:S02]  /*54b0*/  LDG.E.LTC128B R174, desc[UR36][R4.64+0x60] ;  /* 0x0000602404ae7981 */ /* 0x000164000c1e1920 */
.L_x_177:
[----:B------:R-:W-:Y:S05]  /*54c0*/  BSYNC B1 ;  /* 0x0000000000017941 */ /* 0x000fea0003800000 */
.L_x_176:
[----:B0----5:R-:W-:Y:S01]  /*54d0*/  FMUL R3, R174, R155 ;  /* 0x0000009bae037220 */ /* 0x021fe20000400000 */
[----:B------:R-:W-:Y:S01]  /*54e0*/  ISETP.GT.AND P2, PT, R0, 0x19, P0 ;  /* 0x000000190000780c */ /* 0x000fe20000744270 */
[----:B------:R-:W-:Y:S02]  /*54f0*/  BSSY B1, `(.L_x_178) ;  /* 0x0000005000017945 */ /* 0x000fe40003800000 */
[----:B------:R-:W-:-:S05]  /*5500*/  FFMA R3, R36, R154, R3 ;  /* 0x0000009a24037223 */ /* 0x000fca0000000003 */
[----:B------:R0:W-:Y:S05]  /*5510*/  @P3 STG.E desc[UR36][R6.64+0x60], R3 ;  /* 0x0000600306003986 */ /* 0x0001ea000c101924 */
[----:B------:R-:W-:Y:S05]  /*5520*/  @!P2 BRA `(.L_x_179) ;  /* 0x000000000004a947 */ /* 0x000fea0003800000 */
[----:B------:R0:W5:Y:S02]  /*5530*/  LDG.E.LTC128B R174, desc[UR36][R4.64+0x64] ;  /* 0x0000642404ae7981 */ /* 0x000164000c1e1920 */
.L_x_179:
[----:B------:R-:W-:Y:S05]  /*5540*/  BSYNC B1 ;  /* 0x0000000000017941 */ /* 0x000fea0003800000 */
.L_x_178:
[----:B-----5:R-:W-:Y:S01]  /*5550*/  FMUL R12, R174, R155 ;  /* 0x0000009bae0c7220 */ /* 0x020fe20000400000 */
[----:B------:R-:W-:Y:S01]  /*5560*/  ISETP.GT.AND P3, PT, R0, 0x18, P1 ;  /* 0x000000180000780c */ /* 0x000fe20000f64270 */
[----:B------:R-:W-:Y:S02]  /*5570*/  BSSY B1, `(.L_x_180) ;  /* 0x0000005000017945 */ /* 0x000fe40003800000 */
[----:B------:R-:W-:-:S05]  /*5580*/  FFMA R37, R37, R154, R12 ;  /* 0x0000009a25257223 */ /* 0x000fca000000000c */
[----:B------:R0:W-:Y:S05]  /*5590*/  @P2 STG.E desc[UR36][R6.64+0x64], R37 ;  /* 0x0000642506002986 */ /* 0x0001ea000c101924 */
[----:B------:R-:W-:Y:S05]  /*55a0*/  @!P3 BRA `(.L_x_181) ;  /* 0x000000000004b947 */ /* 0x000fea0003800000 */
[----:B------:R0:W5:Y:S02]  /*55b0*/  LDG.E.LTC128B R174, desc[UR36][R10.64+0x60] ;  /* 0x000060240aae7981 */ /* 0x000164000c1e1920 */
.L_x_181:
[----:B------:R-:W-:Y:S05]  /*55c0*/  BSYNC B1 ;  /* 0x0000000000017941 */ /* 0x000fea0003800000 */
.L_x_180:
[----:B0----5:R-:W-:Y:S01]  /*55d0*/  FMUL R3, R174, R155 ;  /* 0x0000009bae037220 */ /* 0x021fe20000400000 */
[----:B------:R-:W-:Y:S01]  /*55e0*/  ISETP.GT.AND P2, PT, R0, 0x19, P1 ;  /* 0x000000190000780c */ /* 0x000fe20000f44270 */
[----:B------:R-:W-:Y:S02]  /*55f0*/  BSSY B1, `(.L_x_182) ;  /* 0x0000005000017945 */ /* 0x000fe40003800000 */
[----:B------:R-:W-:-:S05]  /*5600*/  FFMA R3, R38, R154, R3 ;  /* 0x0000009a26037223 */ /* 0x000fca0000000003 */
[----:B------:R0:W-:Y:S05]  /*5610*/  @P3 STG.E desc[UR36][R8.64+0x60], R3 ;  /* 0x0000600308003986 */ /* 0x0001ea000c101924 */
[----:B------:R-:W-:Y:S05]  /*5620*/  @!P2 BRA `(.L_x_183) ;  /* 0x000000000004a947 */ /* 0x000fea0003800000 */
[----:B------:R0:W5:Y:S02]  /*5630*/  LDG.E.LTC128B R174, desc[UR36][R10.64+0x64] ;  /* 0x000064240aae7981 */ /* 0x000164000c1e1920 */
.L_x_183:
[----:B------:R-:W-:Y:S05]  /*5640*/  BSYNC B1 ;  /* 0x0000000000017941 */ /* 0x000fea0003800000 */
.L_x_182:
[----:B-----5:R-:W-:Y:S01]  /*5650*/  FMUL R12, R174, R155 ;  /* 0x0000009bae0c7220 */ /* 0x020fe20000400000 */
[----:B------:R-:W-:Y:S01]  /*5660*/  ISETP.GT.AND P3, PT, R0, 0x20, P0 ;  /* 0x000000200000780c */ /* 0x000fe20000764270 */
[----:B------:R-:W-:Y:S02]  /*5670*/  BSSY B1, `(.L_x_184) ;  /* 0x0000005000017945 */ /* 0x000fe40003800000 */
[----:B------:R-:W-:-:S05]  /*5680*/  FFMA R39, R39, R154, R12 ;  /* 0x0000009a27277223 */ /* 0x000fca000000000c */
[----:B------:R0:W-:Y:S05]  /*5690*/  @P2 STG.E desc[UR36][R8.64+0x64], R39 ;  /* 0x0000642708002986 */ /* 0x0001ea000c101924 */
[----:B------:R-:W-:Y:S05]  /*56a0*/  @!P3 BRA `(.L_x_185) ;  /* 0x000000000004b947 */ /* 0x000fea0003800000 */
[----:B------:R0:W5:Y:S02]  /*56b0*/  LDG.E.LTC128B R174, desc[UR36][R4.64+0x80] ;  /* 0x0000802404ae7981 */ /* 0x000164000c1e1920 */
.L_x_185:
[----:B------:R-:W-:Y:S05]  /*56c0*/  BSYNC B1 ;  /* 0x0000000000017941 */ /* 0x000fea0003800000 */
.L_x_184:
[----:B0----5:R-:W-:Y:S01]  /*56d0*/  FMUL R3, R174, R155 ;  /* 0x0000009bae037220 */ /* 0x021fe20000400000 */
[----:B------:R-:W-:Y:S01]  /*56e0*/  ISETP.GT.AND P2, PT, R0, 0x21, P0 ;  /* 0x000000210000780c */ /* 0x000fe20000744270 */
[----:B------:R-:W-:Y:S02]  /*56f0*/  BSSY B1, `(.L_x_186) ;  /* 0x0000005000017945 */ /* 0x000fe40003800000 */
[----:B------:R-:W-:-:S05]  /*5700*/  FFMA R3, R40, R154, R3 ;  /* 0x0000009a28037223 */ /* 0x000fca0000000003 */
[----:B------:R0:W-:Y:S05]  /*5710*/  @P3 STG.E desc[UR36][R6.64+0x80], R3 ;  /* 0x0000800306003986 */ /* 0x0001ea000c101924 */
[----:B------:R-:W-:Y:S05]  /*5720*/  @!P2 BRA `(.L_x_187) ;  /* 0x000000000004a947 */ /* 0x000fea0003800000 */
[----:B------:R0:W5:Y:S02]  /*5730*/  LDG.E.LTC128B R174, desc[UR36][R4.64+0x84] ;  /* 0x0000842404ae7981 */ /* 0x000164000c1e1920 */
.L_x_187:
[----:B------:R-:W-:Y:S05]  /*5740*/  BSYNC B1 ;  /* 0x0000000000017941 */ /* 0x000fea0003800000 */
.L_x_186:
[----:B-----5:R-:W-:Y:S01]  /*5750*/  FMUL R12, R174, R155 ;  /* 0x0000009bae0c7220 */ /* 0x020fe20000400000 */
[----:B------:R-:W-:Y:S01]  /*5760*/  ISETP.GT.AND P3, PT, R0, 0x20, P1 ;  /* 0x000000200000780c */ /* 0x000fe20000f64270 */
[----:B------:R-:W-:Y:S02]  /*5770*/  BSSY B1, `(.L_x_188) ;  /* 0x0000005000017945 */ /* 0x000fe40003800000 */
[----:B------:R-:W-:-:S05]  /*5780*/  FFMA R41, R41, R154, R12 ;  /* 0x0000009a29297223 */ /* 0x000fca000000000c */
[----:B------:R0:W-:Y:S05]  /*5790*/  @P2 STG.E desc[UR36][R6.64+0x84], R41 ;  /* 0x0000842906002986 */ /* 0x0001ea000c101924 */
[----:B------:R-:W-:Y:S05]  /*57a0*/  @!P3 BRA `(.L_x_189) ;  /* 0x000000000004b947 */ /* 0x000fea0003800000 */
[----:B------:R0:W5:Y:S02]  /*57b0*/  LDG.E.LTC128B R174, desc[UR36][R10.64+0x80] ;  /* 0x000080240aae7981 */ /* 0x000164000c1e1920 */
.L_x_189:
[----:B------:R-:W-:Y:S05]  /*57c0*/  BSYNC B1 ;  /* 0x0000000000017941 */ /* 0x000fea0003800000 */
.L_x_188:
[----:B0----5:R-:W-:Y:S01]  /*57d0*/  FMUL R3, R174, R155 ;  /* 0x0000009bae037220 */ /* 0x021fe20000400000 */
[----:B------:R-:W-:Y:S01]  /*57e0*/  ISETP.GT.AND P2, PT, R0, 0x21, P1 ;  /* 0x000000210000780c */ /* 0x000fe20000f44270 */
[----:B------:R-:W-:Y:S02]  /*57f0*/  BSSY B1, `(.L_x_190) ;  /* 0x0000005000017945 */ /* 0x000fe40003800000 */
[----:B------:R-:W-:-:S05]  /*5800*/  FFMA R3, R42, R154, R3 ;  /* 0x0000009a2a037223 */ /* 0x000fca0000000003 */
[----:B------:R0:W-:Y:S05]  /*5810*/  @P3 STG.E desc[UR36][R8.64+0x80], R3 ;  /* 0x0000800308003986 */ /* 0x0001ea000c101924 */
[----:B------:R-:W-:Y:S05]  /*5820*/  @!P2 BRA `(.L_x_191) ;  /* 0x000000000004a947 */ /* 0x000fea0003800000 */
[----:B------:R0:W5:Y:S02]  /*5830*/  LDG.E.LTC128B R174, desc[UR36][R10.64+0x84] ;  /* 0x000084240aae7981 */ /* 0x000164000c1e1920 */
.L_x_191:
[----:B------:R-:W-:Y:S05]  /*5840*/  BSYNC B1 ;  /* 0x0000000000017941 */ /* 0x000fea0003800000 */
.L_x_190:
[----:B-----5:R-:W-:Y:S01]  /*5850*/  FMUL R12, R174, R155 ;  /* 0x0000009bae0c7220 */ /* 0x020fe20000400000 */
[----:B------:R-:W-:Y:S01]  /*5860*/  ISETP.GT.AND P3, PT, R0, 0x28, P0 ;  /* 0x000000280000780c */ /* 0x000fe20000764270 */
[----:B------:R-:W-:Y:S02]  /*5870*/  BSSY B1, `(.L_x_192) ;  /* 0x0000005000017945 */ /* 0x000fe40003800000 */
[----:B------:R-:W-:-:S05]  /*5880*/  FFMA R43, R43, R154, R12 ;  /* 0x0000009a2b2b7223 */ /* 0x000fca000000000c */
[----:B------:R0:W-:Y:S05]  /*5890*/  @P2 STG.E desc[UR36][R8.64+0x84], R43 ;  /* 0x0000842b08002986 */ /* 0x0001ea000c101924 */
[----:B------:R-:W-:Y:S05]  /*58a0*/  @!P3 BRA `(.L_x_193) ;  /* 0x000000000004b947 */ /* 0x000fea0003800000 */
[----:B------:R0:W5:Y:S02]  /*58b0*/  LDG.E.LTC128B R174, desc[UR36][R4.64+0xa0] ;  /* 0x0000a02404ae7981 */ /* 0x000164000c1e1920 */
.L_x_193:
[----:B------:R-:W-:Y:S05]  /*58c0*/  BSYNC B1 ;  /* 0x0000000000017941 */ /* 0x000fea0003800000 */
.L_x_192:
[----:B0----5:R-:W-:Y:S01]  /*58d0*/  FMUL R3, R174, R155 ;  /* 0x0000009bae037220 */ /* 0x021fe20000400000 */
[----:B------:R-:W-:Y:S01]  /*58e0*/  ISETP.GT.AND P2, PT, R0, 0x29, P0 ;  /* 0x000000290000780c */ /* 0x000fe20000744270 */
[----:B------:R-:W-:Y:S02]  /*58f0*/  BSSY B1, `(.L_x_194) ;  /* 0x0000005000017945 */ /* 0x000fe40003800000 */
[----:B------:R-:W-:-:S05]  /*5900*/  FFMA R3, R44, R154, R3 ;  /* 0x0000009a2c037223 */ /* 0x000fca0000000003 */
[----:B------:R0:W-:Y:S05]  /*5910*/  @P3 STG.E desc[UR36][R6.64+0xa0], R3 ;  /* 0x0000a00306003986 */ /* 0x0001ea000c101924 */
[----:B------:R-:W-:Y:S05]  /*5920*/  @!P2 BRA `(.L_x_195) ;  /* 0x000000000004a947 */ /* 0x000fea0003800000 */
[----:B------:R0:W5:Y:S02]  /*5930*/  LDG.E.LTC128B R174, desc[UR36][R4.64+0xa4] ;  /* 0x0000a42404ae7981 */ /* 0x000164000c1e1920 */
.L_x_195:
[----:B------:R-:W-:Y:S05]  /*5940*/  BSYNC B1 ;  /* 0x0000000000017941 */ /* 0x000fea0003800000 */
.L_x_194:
[----:B-----5:R-:W-:Y:S01]  /*5950*/  FMUL R12, R174, R155 ;  /* 0x0000009bae0c7220 */ /* 0x020fe20000400000 */
[----:B------:R-:W-:Y:S01]  /*5960*/  ISETP.GT.AND P3, PT, R0, 0x28, P1 ;  /* 0x000000280000780c */ /* 0x000fe20000f64270 */
[----:B------:R-:W-:Y:S02]  /*5970*/  BSSY B1, `(.L_x_196) ;  /* 0x0000005000017945 */ /* 0x000fe40003800000 */
[----:B------:R-:W-:-:S05]  /*5980*/  FFMA R45, R45, R154, R12 ;  /* 0x0000009a2d2d7223 */ /* 0x000fca000000000c */
[----:B------:R0:W-:Y:S05]  /*5990*/  @P2 STG.E desc[UR36][R6.64+0xa4], R45 ;  /* 0x0000a42d06002986 */ /* 0x0001ea000c101924 */
[----:B------:R-:W-:Y:S05]  /*59a0*/  @!P3 BRA `(.L_x_197) ;  /* 0x000000000004b947 */ /* 0x000fea0003800000 */
[----:B------:R0:W5:Y:S02]  /*59b0*/  LDG.E.LTC128B R174, desc[UR36][R10.64+0xa0] ;  /* 0x0000a0240aae7981 */ /* 0x000164000c1e1920 */
.L_x_197:
[----:B------:R-:W-:Y:S05]  /*59c0*/  BSYNC B1 ;  /* 0x0000000000017941 */ /* 0x000fea0003800000 */
.L_x_196:
[----:B0----5:R-:W-:Y:S01]  /*59d0*/  FMUL R3, R174, R155 ;  /* 0x0000009bae037220 */ /* 0x021fe20000400000 */
[----:B------:R-:W-:Y:S01]  /*59e0*/  ISETP.GT.AND P2, PT, R0, 0x29, P1 ;  /* 0x000000290000780c */ /* 0x000fe20000f44270 */
[----:B------:R-:W-:Y:S02]  /*59f0*/  BSSY B1, `(.L_x_198) ;  /* 0x0000005000017945 */ /* 0x000fe40003800000 */
[----:B------:R-:W-:-:S05]  /*5a00*/  FFMA R3, R46, R154, R3 ;  /* 0x0000009a2e037223 */ /* 0x000fca0000000003 */
[----:B------:R0:W-:Y:S05]  /*5a10*/  @P3 STG.E desc[UR36][R8.64+0xa0], R3 ;  /* 0x0000a00308003986 */ /* 0x0001ea000c101924 */
[----:B------:R-:W-:Y:S05]  /*5a20*/  @!P2 BRA `(.L_x_199) ;  /* 0x000000000004a947 */ /* 0x000fea0003800000 */
[----:B------:R0:W5:Y:S02]  /*5a30*/  LDG.E.LTC128B R174, desc[UR36][R10.64+0xa4] ;  /* 0x0000a4240aae7981 */ /* 0x000164000c1e1920 */
.L_x_199:
[----:B------:R-:W-:Y:S05]  /*5a40*/  BSYNC B1 ;  /* 0x0000000000017941 */ /* 0x000fea0003800000 */
.L_x_198:
[----:B-----5:R-:W-:Y:S01]  /*5a50*/  FMUL R12, R174, R155 ;  /* 0x0000009bae0c7220 */ /* 0x020fe20000400000 */
[----:B------:R-:W-:Y:S01]  /*5a60*/  ISETP.GT.AND P3, PT, R0, 0x30, P0 ;  /* 0x000000300000780c */ /* 0x000fe20000764270 */
[----:B------:R-:W-:Y:S02]  /*5a70*/  BSSY B1, `(.L_x_200) ;  /* 0x0000005000017945 */ /* 0x000fe40003800000 */
[----:B------:R-:W-:-:S05]  /*5a80*/  FFMA R47, R47, R154, R12 ;  /* 0x0000009a2f2f7223 */ /* 0x000fca000000000c */
[----:B------:R0:W-:Y:S05]  /*5a90*/  @P2 STG.E desc[UR36][R8.64+0xa4], R47 ;  /* 0x0000a42f08002986 */ /* 0x0001ea000c101924 */
[----:B------:R-:W-:Y:S05]  /*5aa0*/  @!P3 BRA `(.L_x_201) ;  /* 0x000000000004b947 */ /* 0x000fea0003800000 */
[----:B------:R0:W5:Y:S02]  /*5ab0*/  LDG.E.LTC128B R174, desc[UR36][R4.64+0xc0] ;  /* 0x0000c02404ae7981 */ /* 0x000164000c1e1920 */
.L_x_201:
[----:B------:R-:W-:Y:S05]  /*5ac0*/  BSYNC B1 ;  /* 0x0000000000017941 */ /* 0x000fea0003800000 */
.L_x_200:
[----:B0----5:R-:W-:Y:S01]  /*5ad0*/  FMUL R3, R174, R155 ;  /* 0x0000009bae037220 */ /* 0x021fe20000400000 */
[----:B------:R-:W-:Y:S01]  /*5ae0*/  ISETP.GT.AND P2, PT, R0, 0x31, P0 ;  /* 0x000000310000780c */ /* 0x000fe20000744270 */
[----:B------:R-:W-:Y:S02]  /*5af0*/  BSSY B1, `(.L_x_202) ;  /* 0x0000005000017945 */ /* 0x000fe40003800000 */
[----:B------:R-:W-:-:S05]  /*5b00*/  FFMA R3, R48, R154, R3 ;  /* 0x0000009a30037223 */ /* 0x000fca0000000003 */
[----:B------:R0:W-:Y:S05]  /*5b10*/  @P3 STG.E desc[UR36][R6.64+0xc0], R3 ;  /* 0x0000c00306003986 */ /* 0x0001ea000c101924 */
[----:B------:R-:W-:Y:S05]  /*5b20*/  @!P2 BRA `(.L_x_203) ;  /* 0x000000000004a947 */ /* 0x000fea0003800000 */
[----:B------:R0:W5:Y:S02]  /*5b30*/  LDG.E.LTC128B R174, desc[UR36][R4.64+0xc4] ;  /* 0x0000c42404ae7981 */ /* 0x000164000c1e1920 */
.L_x_203:
[----:B------:R-:W-:Y:S05]  /*5b40*/  BSYNC B1 ;  /* 0x0000000000017941 */ /* 0x000fea0003800000 */
.L_x_202:
[----:B-----5:R-:W-:Y:S01]  /*5b50*/  FMUL R12, R174, R155 ;  /* 0x0000009bae0c7220 */ /* 0x020fe20000400000 */
[----:B------:R-:W-:Y:S01]  /*5b60*/  ISETP.GT.AND P3, PT, R0, 0x30, P1 ;  /* 0x000000300000780c */ /* 0x000fe20000f64270 */
[----:B------:R-:W-:Y:S02]  /*5b70*/  BSSY B1, `(.L_x_204) ;  /* 0x0000005000017945 */ /* 0x000fe40003800000 */
[----:B------:R-:W-:-:S05]  /*5b80*/  FFMA R49, R49, R154, R12 ;  /* 0x0000009a31317223 */ /* 0x000fca000000000c */
[----:B------:R0:W-:Y:S05]  /*5b90*/  @P2 STG.E desc[UR36][R6.64+0xc4], R49 ;  /* 0x0000c43106002986 */ /* 0x0001ea000c101924 */
[----:B------:R-:W-:Y:S05]  /*5ba0*/  @!P3 BRA `(.L_x_205) ;  /* 0x000000000004b947 */ /* 0x000fea0003800000 */
[----:B------:R0:W5:Y:S02]  /*5bb0*/  LDG.E.LTC128B R174, desc[UR36][R10.64+0xc0] ;  /* 0x0000c0240aae7981 */ /* 0x000164000c1e1920 */
.L_x_205:
[----:B------:R-:W-:Y:S05]  /*5bc0*/  BSYNC B1 ;  /* 0x0000000000017941 */ /* 0x000fea0003800000 */
.L_x_204:
[----:B0----5:R-:W-:Y:S01]  /*5bd0*/  FMUL R3, R174, R155 ;  /* 0x0000009bae037220 */ /* 0x021fe20000400000 */
[----:B------:R-:W-:Y:S01]  /*5be0*/  ISETP.GT.AND P2, PT, R0, 0x31, P1 ;  /* 0x000000310000780c */ /* 0x000fe20000f44270 */
[----:B------:R-:W-:Y:S02]  /*5bf0*/  BSSY B1, `(.L_x_206) ;  /* 0x0000005000017945 */ /* 0x000fe40003800000 */
[----:B------:R-:W-:-:S05]  /*5c00*/  FFMA R3, R50, R154, R3 ;  /* 0x0000009a32037223 */ /* 0x000fca0000000003 */
[----:B------:R0:W-:Y:S05]  /*5c10*/  @P3 STG.E desc[UR36][R8.64+0xc0], R3 ;  /* 0x0000c00308003986 */ /* 0x0001ea000c101924 */
[----:B------:R-:W-:Y:S05]  /*5c20*/  @!P2 BRA `(.L_x_207) ;  /* 0x000000000004a947 */ /* 0x000fea0003800000 */
[----:B------:R0:W5:Y:S02]  /*5c30*/  LDG.E.LTC128B R174, desc[UR36][R10.64+0xc4] ;  /* 0x0000c4240aae7981 */ /* 0x000164000c1e1920 */
.L_x_207:
[----:B------:R-:W-:Y:S05]  /*5c40*/  BSYNC B1 ;  /* 0x0000000000017941 */ /* 0x000fea0003800000 */
.L_x_206:
[----:B-----5:R-:W-:Y:S01]  /*5c50*/  FMUL R12, R174, R155 ;  /* 0x0000009bae0c7220 */ /* 0x020fe20000400000 */
[----:B------:R-:W-:Y:S01]  /*5c60*/  ISETP.GT.AND P3, PT, R0, 0x38, P0 ;  /* 0x000000380000780c */ /* 0x000fe20000764270 */
[----:B------:R-:W-:Y:S02]  /*5c70*/  BSSY B1, `(.L_x_208) ;  /* 0x0000005000017945 */ /* 0x000fe40003800000 */
[----:B------:R-:W-:-:S05]  /*5c80*/  FFMA R51, R51, R154, R12 ;  /* 0x0000009a33337223 */ /* 0x000fca000000000c */
[----:B------:R0:W-:Y:S05]  /*5c90*/  @P2 STG.E desc[UR36][R8.64+0xc4], R51 ;  /* 0x0000c43308002986 */ /* 0x0001ea000c101924 */
[----:B------:R-:W-:Y:S05]  /*5ca0*/  @!P3 BRA `(.L_x_209) ;  /* 0x000000000004b947 */ /* 0x000fea0003800000 */
[----:B------:R0:W5:Y:S02]  /*5cb0*/  LDG.E.LTC128B R174, desc[UR36][R4.64+0xe0] ;  /* 0x0000e02404ae7981 */ /* 0x000164000c1e1920 */
.L_x_209:
[----:B------:R-:W-:Y:S05]  /*5cc0*/  BSYNC B1 ;  /* 0x0000000000017941 */ /* 0x000fea0003800000 */
.L_x_208:
[----:B0----5:R-:W-:Y:S01]  /*5cd0*/  FMUL R3, R174, R155 ;  /* 0x0000009bae037220 */ /* 0x021fe20000400000 */
[----:B------:R-:W-:Y:S01]  /*5ce0*/  ISETP.GT.AND P2, PT, R0, 0x39, P0 ;  /* 0x000000390000780c */ /* 0x000fe20000744270 */
[----:B------:R-:W-:Y:S02]  /*5cf0*/  BSSY B1, `(.L_x_210) ;  /* 0x0000005000017945 */ /* 0x000fe40003800000 */
[----:B------:R-:W-:-:S05]  /*5d00*/  FFMA R3, R52, R154, R3 ;  /* 0x0000009a34037223 */ /* 0x000fca0000000003 */
[----:B------:R0:W-:Y:S05]  /*5d10*/  @P3 STG.E desc[UR36][R6.64+0xe0], R3 ;  /* 0x0000e00306003986 */ /* 0x0001ea000c101924 */
[----:B------:R-:W-:Y:S05]  /*5d20*/  @!P2 BRA `(.L_x_211) ;  /* 0x000000000004a947 */ /* 0x000fea0003800000 */
[----:B------:R0:W5:Y:S02]  /*5d30*/  LDG.E.LTC128B R174, desc[UR36][R4.64+0xe4] ;  /* 0x0000e42404ae7981 */ /* 0x000164000c1e1920 */
.L_x_211:
[----:B------:R-:W-:Y:S05]  /*5d40*/  BSYNC B1 ;  /* 0x0000000000017941 */ /* 0x000fea0003800000 */
.L_x_210:
[----:B-----5:R-:W-:Y:S01]  /*5d50*/  FMUL R12, R174, R155 ;  /* 0x0000009bae0c7220 */ /* 0x020fe20000400000 */
[----:B------:R-:W-:Y:S01]  /*5d60*/  ISETP.GT.AND P3, PT, R0, 0x38, P1 ;  /* 0x000000380000780c */ /* 0x000fe20000f64270 */
[----:B------:R-:W-:Y:S02]  /*5d70*/  BSSY B1, `(.L_x_212) ;  /* 0x0000005000017945 */ /* 0x000fe40003800000 */
[----:B------:R-:W-:-:S05]  /*5d80*/  FFMA R53, R53, R154, R12 ;  /* 0x0000009a35357223 */ /* 0x000fca000000000c */
[----:B------:R0:W-:Y:S05]  /*5d90*/  @P2 STG.E desc[UR36][R6.64+0xe4], R53 ;  /* 0x0000e43506002986 */ /* 0x0001ea000c101924 */
[----:B------:R-:W-:Y:S05]  /*5da0*/  @!P3 BRA `(.L_x_213) ;  /* 0x000000000004b947 */ /* 0x000fea0003800000 */
[----:B------:R0:W5:Y:S02]  /*5db0*/  LDG.E.LTC128B R174, desc[UR36][R10.64+0xe0] ;  /* 0x0000e0240aae7981 */ /* 0x000164000c1e1920 */
.L_x_213:
[----:B------:R-:W-:Y:S05]  /*5dc0*/  BSYNC B1 ;  /* 0x0000000000017941 */ /* 0x000fea0003800000 */
.L_x_212:
[----:B0----5:R-:W-:Y:S01]  /*5dd0*/  FMUL R3, R174, R155 ;  /* 0x0000009bae037220 */ /* 0x021fe20000400000 */
[----:B------:R-:W-:Y:S01]  /*5de0*/  ISETP.GT.AND P2, PT, R0, 0x39, P1 ;  /* 0x000000390000780c */ /* 0x000fe20000f44270 */
[----:B------:R-:W-:Y:S02]  /*5df0*/  BSSY B1, `(.L_x_214) ;  /* 0x0000005000017945 */ /* 0x000fe40003800000 */
[----:B------:R-:W-:-:S05]  /*5e00*/  FFMA R3, R54, R154, R3 ;  /* 0x0000009a36037223 */ /* 0x000fca0000000003 */
[----:B------:R0:W-:Y:S05]  /*5e10*/  @P3 STG.E desc[UR36][R8.64+0xe0], R3 ;  /* 0x0000e00308003986 */ /* 0x0001ea000c101924 */
[----:B------:R-:W-:Y:S05]  /*5e20*/  @!P2 BRA `(.L_x_215) ;  /* 0x000000000004a947 */ /* 0x000fea0003800000 */
[----:B------:R0:W5:Y:S02]  /*5e30*/  LDG.E.LTC128B R174, desc[UR36][R10.64+0xe4] ;  /* 0x0000e4240aae7981 */ /* 0x000164000c1e1920 */
.L_x_215:
[----:B------:R-:W-:Y:S05]  /*5e40*/  BSYNC B1 ;  /* 0x0000000000017941 */ /* 0x000fea0003800000 */
.L_x_214:
[----:B-----5:R-:W-:Y:S01]  /*5e50*/  FMUL R12, R174, R155 ;  /* 0x0000009bae0c7220 */ /* 0x020fe20000400000 */
[----:B------:R-:W-:Y:S01]  /*5e60*/  ISETP.GT.AND P3, PT, R0, 0x40, P0 ;  /* 0x000000400000780c */ /* 0x000fe20000764270 */
[----:B------:R-:W-:Y:S02]  /*5e70*/  BSSY B1, `(.L_x_216) ;  /* 0x0000005000017945 */ /* 0x000fe40003800000 */
[----:B------:R-:W-:-:S05]  /*5e80*/  FFMA R55, R55, R154, R12 ;  /* 0x0000009a37377223 */ /* 0x000fca000000000c */
[----:B------:R0:W-:Y:S05]  /*5e90*/  @P2 STG.E desc[UR36][R8.64+0xe4], R55 ;  /* 0x0000e43708002986 */ /* 0x0001ea000c101924 */
[----:B------:R-:W-:Y:S05]  /*5ea0*/  @!P3 BRA `(.L_x_217) ;  /* 0x000000000004b947 */ /* 0x000fea0003800000 */
[----:B------:R0:W5:Y:S02]  /*5eb0*/  LDG.E.LTC128B R174, desc[UR36][R4.64+0x100] ;  /* 0x0001002404ae7981 */ /* 0x000164000c1e1920 */
.L_x_217:
[----:B------:R-:W-:Y:S05]  /*5ec0*/  BSYNC B1 ;  /* 0x0000000000017941 */ /* 0x000fea0003800000 */
.L_x_216:
[----:B0----5:R-:W-:Y:S01]  /*5ed0*/  FMUL R3, R174, R155 ;  /* 0x0000009bae037220 */ /* 0x021fe20000400000 */
[----:B------:R-:W-:Y:S01]  /*5ee0*/  ISETP.GT.AND P2, PT, R0, 0x41, P0 ;  /* 0x000000410000780c */ /* 0x000fe20000744270 */
[----:B------:R-:W-:Y:S02]  /*5ef0*/  BSSY B1, `(.L_x_218) ;  /* 0x0000005000017945 */ /* 0x000fe40003800000 */
[----:B------:R-:W-:-:S05]  /*5f00*/  FFMA R3, R56, R154, R3 ;  /* 0x0000009a38037223 */ /* 0x000fca0000000003 */
[----:B------:R0:W-:Y:S05]  /*5f10*/  @P3 STG.E desc[UR36][R6.64+0x100], R3 ;  /* 0x0001000306003986 */ /* 0x0001ea000c101924 */
[----:B------:R-:W-:Y:S05]  /*5f20*/  @!P2 BRA `(.L_x_219) ;  /* 0x000000000004a947 */ /* 0x000fea0003800000 */
[----:B------:R0:W5:Y:S02]  /*5f30*/  LDG.E.LTC128B R174, desc[UR36][R4.64+0x104] ;  /* 0x0001042404ae7981 */ /* 0x000164000c1e1920 */
.L_x_219:
[----:B------:R-:W-:Y:S05]  /*5f40*/  BSYNC B1 ;  /* 0x0000000000017941 */ /* 0x000fea0003800000 */
.L_x_218:
[----:B-----5:R-:W-:Y:S01]  /*5f50*/  FMUL R12, R174, R155 ;  /* 0x0000009bae0c7220 */ /* 0x020fe20000400000 */
[----:B------:R-:W-:Y:S01]  /*5f60*/  ISETP.GT.AND P3, PT, R0, 0x40, P1 ;  /* 0x000000400000780c */ /* 0x000fe20000f64270 */
[----:B------:R-:W-:Y:S02]  /*5f70*/  BSSY B1, `(.L_x_220) ;  /* 0x0000005000017945 */ /* 0x000fe40003800000 */
[----:B------:R-:W-:-:S05]  /*5f80*/  FFMA R57, R57, R154, R12 ;  /* 0x0000009a39397223 */ /* 0x000fca000000000c */
[----:B------:R0:W-:Y:S05]  /*5f90*/  @P2 STG.E desc[UR36][R6.64+0x104], R57 ;  /* 0x0001043906002986 */ /* 0x0001ea000c101924 */
[----:B------:R-:W-:Y:S05]  /*5fa0*/  @!P3 BRA `(.L_x_221) ;  /* 0x000000000004b947 */ /* 0x000fea0003800000 */
[----:B------:R0:W5:Y:S02]  /*5fb0*/  LDG.E.LTC128B R174, desc[UR36][R10.64+0x100] ;  /* 0x000100240aae7981 */ /* 0x000164000c1e1920 */
.L_x_221:
[----:B------:R-:W-:Y:S05]  /*5fc0*/  BSYNC B1 ;  /* 0x0000000000017941 */ /* 0x000fea0003800000 */
.L_x_220:
[----:B0----5:R-:W-:Y:S01]  /*5fd0*/  FMUL R3, R174, R155 ;  /* 0x0000009bae037220 */ /* 0x021fe20000400000 */
[----:B------:R-:W-:Y:S01]  /*5fe0*/  ISETP.GT.AND P2, PT, R0, 0x41, P1 ;  /* 0x000000410000780c */ /* 0x000fe20000f44270 */
[----:B------:R-:W-:Y:S02]  /*5ff0*/  BSSY B1, `(.L_x_222) ;  /* 0x0000005000017945 */ /* 0x000fe40003800000 */
[----:B------:R-:W-:-:S05]  /*6000*/  FFMA R3, R58, R154, R3 ;  /* 0x0000009a3a037223 */ /* 0x000fca0000000003 */
[----:B------:R0:W-:Y:S05]  /*6010*/  @P3 STG.E desc[UR36][R8.64+0x100], R3 ;  /* 0x0001000308003986 */ /* 0x0001ea000c101924 */
[----:B------:R-:W-:Y:S05]  /*6020*/  @!P2 BRA `(.L_x_223) ;  /* 0x000000000004a947 */ /* 0x000fea0003800000 */
[----:B------:R0:W5:Y:S02]  /*6030*/  LDG.E.LTC128B R174, desc[UR36][R10.64+0x104] ;  /* 0x000104240aae7981 */ /* 0x000164000c1e1920 */
.L_x_223:
[----:B------:R-:W-:Y:S05]  /*6040*/  BSYNC B1 ;  /* 0x0000000000017941 */ /* 0x000fea0003800000 */
.L_x_222:
[----:B-----5:R-:W-:Y:S01]  /*6050*/  FMUL R12, R174, R155 ;  /* 0x0000009bae0c7220 */ /* 0x020fe20000400000 */
[----:B------:R-:W-:Y:S01]  /*6060*/  ISETP.GT.AND P3, PT, R0, 0x48, P0 ;  /* 0x000000480000780c */ /* 0x000fe20000764270 */
[----:B------:R-:W-:Y:S02]  /*6070*/  BSSY B1, `(.L_x_224) ;  /* 0x0000005000017945 */ /* 0x000fe40003800000 */
[----:B------:R-:W-:-:S05]  /*6080*/  FFMA R59, R59, R154, R12 ;  /* 0x0000009a3b3b7223 */ /* 0x000fca000000000c */
[----:B------:R0:W-:Y:S05]  /*6090*/  @P2 STG.E desc[UR36][R8.64+0x104], R59 ;  /* 0x0001043b08002986 */ /* 0x0001ea000c101924 */
[----:B------:R-:W-:Y:S05]  /*60a0*/  @!P3 BRA `(.L_x_225) ;  /* 0x000000000004b947 */ /* 0x000fea0003800000 */
[----:B------:R0:W5:Y:S02]  /*60b0*/  LDG.E.LTC128B R174, desc[UR36][R4.64+0x120] ;  /* 0x0001202404ae7981 */ /* 0x000164000c1e1920 */
.L_x_225:
[----:B------:R-:W-:Y:S05]  /*60c0*/  BSYNC B1 ;  /* 0x0000000000017941 */ /* 0x000fea0003800000 */
.L_x_224:
[----:B0----5:R-:W-:Y:S01]  /*60d0*/  FMUL R3, R174, R155 ;  /* 0x0000009bae037220 */ /* 0x021fe20000400000 */
[----:B------:R-:W-:Y:S01]  /*60e0*/  ISETP.GT.AND P2, PT, R0, 0x49, P0 ;  /* 0x000000490000780c */ /* 0x000fe20000744270 */
[----:B------:R-:W-:Y:S02]  /*60f0*/  BSSY B1, `(.L_x_226) ;  /* 0x0000005000017945 */ /* 0x000fe40003800000 */
[----:B------:R-:W-:-:S05]  /*6100*/  FFMA R3, R60, R154, R3 ;  /* 0x0000009a3c037223 */ /* 0x000fca0000000003 */
[----:B------:R0:W-:Y:S05]  /*6110*/  @P3 STG.E desc[UR36][R6.64+0x120], R3 ;  /* 0x0001200306003986 */ /* 0x0001ea000c101924 */
[----:B------:R-:W-:Y:S05]  /*6120*/  @!P2 BRA `(.L_x_227) ;  /* 0x000000000004a947 */ /* 0x000fea0003800000 */
[----:B------:R0:W5:Y:S02]  /*6130*/  LDG.E.LTC128B R174, desc[UR36][R4.64+0x124] ;  /* 0x0001242404ae7981 */ /* 0x000164000c1e1920 */
.L_x_227:
[----:B------:R-:W-:Y:S05]  /*6140*/  BSYNC B1 ;  /* 0x0000000000017941 */ /* 0x000fea0003800000 */
.L_x_226:
[----:B-----5:R-:W-:Y:S01]  /*6150*/  FMUL R12, R174, R155 ;  /* 0x0000009bae0c7220 */ /* 0x020fe20000400000 */
[----:B------:R-:W-:Y:S01]  /*6160*/  ISETP.GT.AND P3, PT, R0, 0x48, P1 ;  /* 0x000000480000780c */ /* 0x000fe20000f64270 */
[----:B------:R-:W-:Y:S02]  /*6170*/  BSSY B1, `(.L_x_228) ;  /* 0x0000005000017945 */ /* 0x000fe40003800000 */
[----:B------:R-:W-:-:S05]  /*6180*/  FFMA R61, R61, R154, R12 ;  /* 0x0000009a3d3d7223 */ /* 0x000fca000000000c */
[----:B------:R0:W-:Y:S05]  /*6190*/  @P2 STG.E desc[UR36][R6.64+0x124], R61 ;  /* 0x0001243d06002986 */ /* 0x0001ea000c101924 */
[----:B------:R-:W-:Y:S05]  /*61a0*/  @!P3 BRA `(.L_x_229) ;  /* 0x000000000004b947 */ /* 0x000fea0003800000 */
[----:B------:R0:W5:Y:S02]  /*61b0*/  LDG.E.LTC128B R174, desc[UR36][R10.64+0x120] ;  /* 0x000120240aae7981 */ /* 0x000164000c1e1920 */
.L_x_229:
[----:B------:R-:W-:Y:S05]  /*61c0*/  BSYNC B1 ;  /* 0x0000000000017941 */ /* 0x000fea0003800000 */
.L_x_228:
[----:B0----5:R-:W-:Y:S01]  /*61d0*/  FMUL R3, R174, R155 ;  /* 0x0000009bae037220 */ /* 0x021fe20000400000 */
[----:B------:R-:W-:Y:S01]  /*61e0*/  ISETP.GT.AND P2, PT, R0, 0x49, P1 ;  /* 0x000000490000780c */ /* 0x000fe20000f44270 */
[----:B------:R-:W-:Y:S02]  /*61f0*/  BSSY B1, `(.L_x_230) ;  /* 0x0000005000017945 */ /* 0x000fe40003800000 */
[----:B------:R-:W-:-:S05]  /*6200*/  FFMA R3, R62, R154, R3 ;  /* 0x0000009a3e037223 */ /* 0x000fca0000000003 */
[----:B------:R0:W-:Y:S05]  /*6210*/  @P3 STG.E desc[UR36][R8.64+0x120], R3 ;  /* 0x0001200308003986 */ /* 0x0001ea000c101924 */
[----:B------:R-:W-:Y:S05]  /*6220*/  @!P2 BRA `(.L_x_231) ;  /* 0x000000000004a947 */ /* 0x000fea0003800000 */
[----:B------:R0:W5:Y:S02]  /*6230*/  LDG.E.LTC128B R174, desc[UR36][R10.64+0x124] ;  /* 0x000124240aae7981 */ /* 0x000164000c1e1920 */
.L_x_231:
[----:B------:R-:W-:Y:S05]  /*6240*/  BSYNC B1 ;  /* 0x0000000000017941 */ /* 0x000fea0003800000 */
.L_x_230:
[----:B-----5:R-:W-:Y:S01]  /*6250*/  FMUL R12, R174, R155 ;  /* 0x0000009bae0c7220 */ /* 0x020fe20000400000 */
[----:B------:R-:W-:Y:S01]  /*6260*/  ISETP.GT.AND P3, PT, R0, 0x50, P0 ;  /* 0x000000500000780c */ /* 0x000fe20000764270 */
[----:B------:R-:W-:Y:S02]  /*6270*/  BSSY B1, `(.L_x_232) ;  /* 0x0000005000017945 */ /* 0x000fe40003800000 */
[----:B------:R-:W-:-:S05]  /*6280*/  FFMA R63, R63, R154, R12 ;  /* 0x0000009a3f3f7223 */ /* 0x000fca000000000c */
[----:B------:R0:W-:Y:S05]  /*6290*/  @P2 STG.E desc[UR36][R8.64+0x124], R63 ;  /* 0x0001243f08002986 */ /* 0x0001ea000c101924 */
[----:B------:R-:W-:Y:S05]  /*62a0*/  @!P3 BRA `(.L_x_233) ;  /* 0x000000000004b947 */ /* 0x000fea0003800000 */
[----:B------:R0:W5:Y:S02]  /*62b0*/  LDG.E.LTC128B R174, desc[UR36][R4.64+0x140] ;  /* 0x0001402404ae7981 */ /* 0x000164000c1e1920 */
.L_x_233:
[----:B------:R-:W-:Y:S05]  /*62c0*/  BSYNC B1 ;  /* 0x0000000000017941 */ /* 0x000fea0003800000 */
.L_x_232:
[----:B0----5:R-:W-:Y:S01]  /*62d0*/  FMUL R3, R174, R155 ;  /* 0x0000009bae037220 */ /* 0x021fe20000400000 */
[----:B------:R-:W-:Y:S01]  /*62e0*/  ISETP.GT.AND P2, PT, R0, 0x51, P0 ;  /* 0x000000510000780c */ /* 0x000fe20000744270 */
[----:B------:R-:W-:Y:S02]  /*62f0*/  BSSY B1, `(.L_x_234) ;  /* 0x0000005000017945 */ /* 0x000fe40003800000 */
[----:B------:R-:W-:-:S05]  /*6300*/  FFMA R3, R64, R154, R3 ;  /* 0x0000009a40037223 */ /* 0x000fca0000000003 */
[----:B------:R0:W-:Y:S05]  /*6310*/  @P3 STG.E desc[UR36][R6.64+0x140], R3 ;  /* 0x0001400306003986 */ /* 0x0001ea000c101924 */
[----:B------:R-:W-:Y:S05]  /*6320*/  @!P2 BRA `(.L_x_235) ;  /* 0x000000000004a947 */ /* 0x000fea0003800000 */
[----:B------:R0:W5:Y:S02]  /*6330*/  LDG.E.LTC128B R174, desc[UR36][R4.64+0x144] ;  /* 0x0001442404ae7981 */ /* 0x000164000c1e1920 */
.L_x_235:
[----:B------:R-:W-:Y:S05]  /*6340*/  BSYNC B1 ;  /* 0x0000000000017941 */ /* 0x000fea0003800000 */
.L_x_234:
[----:B-----5:R-:W-:Y:S01]  /*6350*/  FMUL R12, R174, R155 ;  /* 0x0000009bae0c7220 */ /* 0x020fe20000400000 */
[----:B------:R-:W-:Y:S01]  /*6360*/  ISETP.GT.AND P3, PT, R0, 0x50, P1 ;  /* 0x000000500000780c */ /* 0x000fe20000f64270 */
[----:B------:R-:W-:Y:S02]  /*6370*/  BSSY B1, `(.L_x_236) ;  /* 0x0000005000017945 */ /* 0x000fe40003800000 */
[----:B------:R-:W-:-:S05]  /*6380*/  FFMA R65, R65, R154, R12 ;  /* 0x0000009a41417223 */ /* 0x000fca000000000c */
[----:B------:R0:W-:Y:S05]  /*6390*/  @P2 STG.E desc[UR36][R6.64+0x144], R65 ;  /* 0x0001444106002986 */ /* 0x0001ea000c101924 */
[----:B------:R-:W-:Y:S05]  /*63a0*/  @!P3 BRA `(.L_x_237) ;  /* 0x000000000004b947 */ /* 0x000fea0003800000 */
[----:B------:R0:W5:Y:S02]  /*63b0*/  LDG.E.LTC128B R174, desc[UR36][R10.64+0x140] ;  /* 0x000140240aae7981 */ /* 0x000164000c1e1920 */
.L_x_237:
[----:B------:R-:W-:Y:S05]  /*63c0*/  BSYNC B1 ;  /* 0x0000000000017941 */ /* 0x000fea0003800000 */
.L_x_236:
[----:B0----5:R-:W-:Y:S01]  /*63d0*/  FMUL R3, R174, R155 ;  /* 0x0000009bae037220 */ /* 0x021fe20000400000 */
[----:B------:R-:W-:Y:S01]  /*63e0*/  ISETP.GT.AND P2, PT, R0, 0x51, P1 ;  /* 0x000000510000780c */ /* 0x000fe20000f44270 */
[----:B------:R-:W-:Y:S02]  /*63f0*/  BSSY B1, `(.L_x_238) ;  /* 0x0000005000017945 */ /* 0x000fe40003800000 */
[----:B------:R-:W-:-:S05]  /*6400*/  FFMA R3, R66, R154, R3 ;  /* 0x0000009a42037223 */ /* 0x000fca0000000003 */
[----:B------:R0:W-:Y:S05]  /*6410*/  @P3 STG.E desc[UR36][R8.64+0x140], R3 ;  /* 0x0001400308003986 */ /* 0x0001ea000c101924 */
[----:B------:R-:W-:Y:S05]  /*6420*/  @!P2 BRA `(.L_x_239) ;  /* 0x000000000004a947 */ /* 0x000fea0003800000 */
[----:B------:R0:W5:Y:S02]  /*6430*/  LDG.E.LTC128B R174, desc[UR36][R10.64+0x144] ;  /* 0x000144240aae7981 */ /* 0x000164000c1e1920 */
.L_x_239:
[----:B------:R-:W-:Y:S05]  /*6440*/  BSYNC B1 ;  /* 0x0000000000017941 */ /* 0x000fea0003800000 */
.L_x_238:
[----:B-----5:R-:W-:Y:S01]  /*6450*/  FMUL R12, R174, R155 ;  /* 0x0000009bae0c7220 */ /* 0x020fe20000400000 */
[----:B------:R-:W-:Y:S01]  /*6460*/  ISETP.GT.AND P3, PT, R0, 0x58, P0 ;  /* 0x000000580000780c */ /* 0x000fe20000764270 */
[----:B------:R-:W-:Y:S02]  /*6470*/  BSSY B1, `(.L_x_240) ;  /* 0x0000005000017945 */ /* 0x000fe40003800000 */
[----:B------:R-:W-:-:S05]  /*6480*/  FFMA R67, R67, R154, R12 ;  /* 0x0000009a43437223 */ /* 0x000fca000000000c */
[----:B------:R0:W-:Y:S05]  /*6490*/  @P2 STG.E desc[UR36][R8.64+0x144], R67 ;  /* 0x0001444308002986 */ /* 0x0001ea000c101924 */
[----:B------:R-:W-:Y:S05]  /*64a0*/  @!P3 BRA `(.L_x_241) ;  /* 0x000000000004b947 */ /* 0x000fea0003800000 */
[----:B------:R0:W5:Y:S02]  /*64b0*/  LDG.E.LTC128B R174, desc[UR36][R4.64+0x160] ;  /* 0x0001602404ae7981 */ /* 0x000164000c1e1920 */
.L_x_241:
[----:B------:R-:W-:Y:S05]  /*64c0*/  BSYNC B1 ;  /* 0x0000000000017941 */ /* 0x000fea0003800000 */
.L_x_240:
[----:B0----5:R-:W-:Y:S01]  /*64d0*/  FMUL R3, R174, R155 ;  /* 0x0000009bae037220 */ /* 0x021fe20000400000 */
[----:B------:R-:W-:Y:S01]  /*64e0*/  ISETP.GT.AND P2, PT, R0, 0x59, P0 ;  /* 0x000000590000780c */ /* 0x000fe20000744270 */
[----:B------:R-:W-:Y:S02]  /*64f0*/  BSSY B1, `(.L_x_242) ;  /* 0x0000005000017945 */ /* 0x000fe40003800000 */
[----:B------:R-:W-:-:S05]  /*6500*/  FFMA R3, R68, R154, R3 ;  /* 0x0000009a44037223 */ /* 0x000fca0000000003 */
[----:B------:R0:W-:Y:S05]  /*6510*/  @P3 STG.E desc[UR36][R6.64+0x160], R3 ;  /* 0x0001600306003986 */ /* 0x0001ea000c101924 */
[----:B------:R-:W-:Y:S05]  /*6520*/  @!P2 BRA `(.L_x_243) ;  /* 0x000000000004a947 */ /* 0x000fea0003800000 */
[----:B------:R0:W5:Y:S02]  /*6530*/  LDG.E.LTC128B R174, desc[UR36][R4.64+0x164] ;  /* 0x0001642404ae7981 */ /* 0x000164000c1e1920 */
.L_x_243:
[----:B------:R-:W-:Y:S05]  /*6540*/  BSYNC B1 ;  /* 0x0000000000017941 */ /* 0x000fea0003800000 */
.L_x_242:
[----:B-----5:R-:W-:Y:S01]  /*6550*/  FMUL R12, R174, R155 ;  /* 0x0000009bae0c7220 */ /* 0x020fe20000400000 */
[----:B------:R-:W-:Y:S01]  /*6560*/  ISETP.GT.AND P3, PT, R0, 0x58, P1 ;  /* 0x000000580000780c */ /* 0x000fe20000f64270 */
[----:B------:R-:W-:Y:S02]  /*6570*/  BSSY B1, `(.L_x_244) ;  /* 0x0000005000017945 */ /* 0x000fe40003800000 */
[----:B------:R-:W-:-:S05]  /*6580*/  FFMA R69, R69, R154, R12 ;  /* 0x0000009a45457223 */ /* 0x000fca000000000c */
[----:B------:R0:W-:Y:S05]  /*6590*/  @P2 STG.E desc[UR36][R6.64+0x164], R69 ;  /* 0x0001644506002986 */ /* 0x0001ea000c101924 */
[----:B------:R-:W-:Y:S05]  /*65a0*/  @!P3 BRA `(.L_x_245) ;  /* 0x000000000004b947 */ /* 0x000fea0003800000 */
[----:B------:R0:W5:Y:S02]  /*65b0*/  LDG.E.LTC128B R174, desc[UR36][R10.64+0x160] ;  /* 0x000160240aae7981 */ /* 0x000164000c1e1920 */
.L_x_245:
[----:B------:R-:W-:Y:S05]  /*65c0*/  BSYNC B1 ;  /* 0x0000000000017941 */ /* 0x000fea0003800000 */
.L_x_244:
[----:B0----5:R-:W-:Y:S01]  /*65d0*/  FMUL R3, R174, R155 ;  /* 0x0000009bae037220 */ /* 0x021fe20000400000 */
[----:B------:R-:W-:Y:S01]  /*65e0*/  ISETP.GT.AND P2, PT, R0, 0x59, P1 ;  /* 0x000000590000780c */ /* 0x000fe20000f44270 */
[----:B------:R-:W-:Y:S02]  /*65f0*/  BSSY B1, `(.L_x_246) ;  /* 0x0000005000017945 */ /* 0x000fe40003800000 */
[----:B------:R-:W-:-:S05]  /*6600*/  FFMA R3, R70, R154, R3 ;  /* 0x0000009a46037223 */ /* 0x000fca0000000003 */
[----:B------:R0:W-:Y:S05]  /*6610*/  @P3 STG.E desc[UR36][R8.64+0x160], R3 ;  /* 0x0001600308003986 */ /* 0x0001ea000c101924 */
[----:B------:R-:W-:Y:S05]  /*6620*/  @!P2 BRA `(.L_x_247) ;  /* 0x000000000004a947 */ /* 0x000fea0003800000 */
[----:B------:R0:W5:Y:S02]  /*6630*/  LDG.E.LTC128B R174, desc[UR36][R10.64+0x164] ;  /* 0x000164240aae7981 */ /* 0x000164000c1e1920 */
.L_x_247:
[----:B------:R-:W-:Y:S05]  /*6640*/  BSYNC B1 ;  /* 0x0000000000017941 */ /* 0x000fea0003800000 */
.L_x_246:
[----:B-----5:R-:W-:Y:S01]  /*6650*/  FMUL R12, R174, R155 ;  /* 0x0000009bae0c7220 */ /* 0x020fe20000400000 */
[----:B------:R-:W-:Y:S01]  /*6660*/  ISETP.GT.AND P3, PT, R0, 0x60, P0 ;  /* 0x000000600000780c */ /* 0x000fe20000764270 */
[----:B------:R-:W-:Y:S02]  /*6670*/  BSSY B1, `(.L_x_248) ;  /* 0x0000005000017945 */ /* 0x000fe40003800000 */
[----:B------:R-:W-:-:S05]  /*6680*/  FFMA R71, R71, R154, R12 ;  /* 0x0000009a47477223 */ /* 0x000fca000000000c */
[----:B------:R0:W-:Y:S05]  /*6690*/  @P2 STG.E desc[UR36][R8.64+0x164], R71 ;  /* 0x0001644708002986 */ /* 0x0001ea000c101924 */
[----:B------:R-:W-:Y:S05]  /*66a0*/  @!P3 BRA `(.L_x_249) ;  /* 0x000000000004b947 */ /* 0x000fea0003800000 */
[----:B------:R0:W5:Y:S02]  /*66b0*/  LDG.E.LTC128B R174, desc[UR36][R4.64+0x180] ;  /* 0x0001802404ae7981 */ /* 0x000164000c1e1920 */
.L_x_249:
[----:B------:R-:W-:Y:S05]  /*66c0*/  BSYNC B1 ;  /* 0x0000000000017941 */ /* 0x000fea0003800000 */
.L_x_248:
[----:B0----5:R-:W-:Y:S01]  /*66d0*/  FMUL R3, R174, R155 ;  /* 0x0000009bae037220 */ /* 0x021fe20000400000 */
[----:B------:R-:W-:Y:S01]  /*66e0*/  ISETP.GT.AND P2, PT, R0, 0x61, P0 ;  /* 0x000000610000780c */ /* 0x000fe20000744270 */
[----:B------:R-:W-:Y:S02]  /*66f0*/  BSSY B1, `(.L_x_250) ;  /* 0x0000005000017945 */ /* 0x000fe40003800000 */
[----:B------:R-:W-:-:S05]  /*6700*/  FFMA R3, R72, R154, R3 ;  /* 0x0000009a48037223 */ /* 0x000fca0000000003 */
[----:B------:R0:W-:Y:S05]  /*6710*/  @P3 STG.E desc[UR36][R6.64+0x180], R3 ;  /* 0x0001800306003986 */ /* 0x0001ea000c101924 */
[----:B------:R-:W-:Y:S05]  /*6720*/  @!P2 BRA `(.L_x_251) ;  /* 0x000000000004a947 */ /* 0x000fea0003800000 */
[----:B------:R0:W5:Y:S02]  /*6730*/  LDG.E.LTC128B R174, desc[UR36][R4.64+0x184] ;  /* 0x0001842404ae7981 */ /* 0x000164000c1e1920 */
.L_x_251:
[----:B------:R-:W-:Y:S05]  /*6740*/  BSYNC B1 ;  /* 0x0000000000017941 */ /* 0x000fea0003800000 */
.L_x_250:
[----:B-----5:R-:W-:Y:S01]  /*6750*/  FMUL R12, R174, R155 ;  /* 0x0000009bae0c7220 */ /* 0x020fe20000400000 */
[----:B------:R-:W-:Y:S01]  /*6760*/  ISETP.GT.AND P3, PT, R0, 0x60, P1 ;  /* 0x000000600000780c */ /* 0x000fe20000f64270 */
[----:B------:R-:W-:Y:S02]  /*6770*/  BSSY B1, `(.L_x_252) ;  /* 0x0000005000017945 */ /* 0x000fe40003800000 */
[----:B------:R-:W-:-:S05]  /*6780*/  FFMA R73, R73, R154, R12 ;  /* 0x0000009a49497223 */ /* 0x000fca000000000c */
[----:B------:R0:W-:Y:S05]  /*6790*/  @P2 STG.E desc[UR36][R6.64+0x184], R73 ;  /* 0x0001844906002986 */ /* 0x0001ea000c101924 */
[----:B------:R-:W-:Y:S05]  /*67a0*/  @!P3 BRA `(.L_x_253) ;  /* 0x000000000004b947 */ /* 0x000fea0003800000 */
[----:B------:R0:W5:Y:S02]  /*67b0*/  LDG.E.LTC128B R174, desc[UR36][R10.64+0x180] ;  /* 0x000180240aae7981 */ /* 0x000164000c1e1920 */
.L_x_253:
[----:B------:R-:W-:Y:S05]  /*67c0*/  BSYNC B1 ;  /* 0x0000000000017941 */ /* 0x000fea0003800000 */
.L_x_252:
[----:B0----5:R-:W-:Y:S01]  /*67d0*/  FMUL R3, R174, R155 ;  /* 0x0000009bae037220 */ /* 0x021fe20000400000 */
[----:B------:R-:W-:Y:S01]  /*67e0*/  ISETP.GT.AND P2, PT, R0, 0x61, P1 ;  /* 0x000000610000780c */ /* 0x000fe20000f44270 */
[----:B------:R-:W-:Y:S02]  /*67f0*/  BSSY B1, `(.L_x_254) ;  /* 0x0000005000017945 */ /* 0x000fe40003800000 */
[----:B------:R-:W-:-:S05]  /*6800*/  FFMA R3, R74, R154, R3 ;  /* 0x0000009a4a037223 */ /* 0x000fca0000000003 */
[----:B------:R0:W-:Y:S05]  /*6810*/  @P3 STG.E desc[UR36][R8.64+0x180], R3 ;  /* 0x0001800308003986 */ /* 0x0001ea000c101924 */
[----:B------:R-:W-:Y:S05]  /*6820*/  @!P2 BRA `(.L_x_255) ;  /* 0x000000000004a947 */ /* 0x000fea0003800000 */
[----:B------:R0:W5:Y:S02]  /*6830*/  LDG.E.LTC128B R174, desc[UR36][R10.64+0x184] ;  /* 0x000184240aae7981 */ /* 0x000164000c1e1920 */
.L_x_255:
[----:B------:R-:W-:Y:S05]  /*6840*/  BSYNC B1 ;  /* 0x0000000000017941 */ /* 0x000fea0003800000 */
.L_x_254:
[----:B-----5:R-:W-:Y:S01]  /*6850*/  FMUL R12, R174, R155 ;  /* 0x0000009bae0c7220 */ /* 0x020fe20000400000 */
[----:B------:R-:W-:Y:S01]  /*6860*/  ISETP.GT.AND P3, PT, R0, 0x68, P0 ;  /* 0x000000680000780c */ /* 0x000fe20000764270 */
[----:B------:R-:W-:Y:S02]  /*6870*/  BSSY B1, `(.L_x_256) ;  /* 0x0000005000017945 */ /* 0x000fe40003800000 */
[----:B------:R-:W-:-:S05]  /*6880*/  FFMA R75, R75, R154, R12 ;  /* 0x0000009a4b4b7223 */ /* 0x000fca000000000c */
[----:B------:R0:W-:Y:S05]  /*6890*/  @P2 STG.E desc[UR36][R8.64+0x184], R75 ;  /* 0x0001844b08002986 */ /* 0x0001ea000c101924 */
[----:B------:R-:W-:Y:S05]  /*68a0*/  @!P3 BRA `(.L_x_257) ;  /* 0x000000000004b947 */ /* 0x000fea0003800000 */
[----:B------:R0:W5:Y:S02]  /*68b0*/  LDG.E.LTC128B R174, desc[UR36][R4.64+0x1a0] ;  /* 0x0001a02404ae7981 */ /* 0x000164000c1e1920 */
.L_x_257:
[----:B------:R-:W-:Y:S05]  /*68c0*/  BSYNC B1 ;  /* 0x0000000000017941 */ /* 0x000fea0003800000 */
.L_x_256:
[----:B0----5:R-:W-:Y:S01]  /*68d0*/  FMUL R3, R174, R155 ;  /* 0x0000009bae037220 */ /* 0x021fe20000400000 */
[----:B------:R-:W-:Y:S01]  /*68e0*/  ISETP.GT.AND P2, PT, R0, 0x69, P0 ;  /* 0x000000690000780c */ /* 0x000fe20000744270 */
[----:B------:R-:W-:Y:S02]  /*68f0*/  BSSY B1, `(.L_x_258) ;  /* 0x0000005000017945 */ /* 0x000fe40003800000 */
[----:B------:R-:W-:-:S05]  /*6900*/  FFMA R3, R76, R154, R3 ;  /* 0x0000009a4c037223 */ /* 0x000fca0000000003 */
[----:B------:R0:W-:Y:S05]  /*6910*/  @P3 STG.E desc[UR36][R6.64+0x1a0], R3 ;  /* 0x0001a00306003986 */ /* 0x0001ea000c101924 */
[----:B------:R-:W-:Y:S05]  /*6920*/  @!P2 BRA `(.L_x_259) ;  /* 0x000000000004a947 */ /* 0x000fea0003800000 */
[----:B------:R0:W5:Y:S02]  /*6930*/  LDG.E.LTC128B R174, desc[UR36][R4.64+0x1a4] ;  /* 0x0001a42404ae7981 */ /* 0x000164000c1e1920 */
.L_x_259:
[----:B------:R-:W-:Y:S05]  /*6940*/  BSYNC B1 ;  /* 0x0000000000017941 */ /* 0x000fea0003800000 */
.L_x_258:
[----:B-----5:R-:W-:Y:S01]  /*6950*/  FMUL R12, R174, R155 ;  /* 0x0000009bae0c7220 */ /* 0x020fe20000400000 */
[----:B------:R-:W-:Y:S01]  /*6960*/  ISETP.GT.AND P3, PT, R0, 0x68, P1 ;  /* 0x000000680000780c */ /* 0x000fe20000f64270 */
[----:B------:R-:W-:Y:S02]  /*6970*/  BSSY B1, `(.L_x_260) ;  /* 0x0000005000017945 */ /* 0x000fe40003800000 */
[----:B------:R-:W-:-:S05]  /*6980*/  FFMA R77, R77, R154, R12 ;  /* 0x0000009a4d4d7223 */ /* 0x000fca000000000c */
[----:B------:R0:W-:Y:S05]  /*6990*/  @P2 STG.E desc[UR36][R6.64+0x1a4], R77 ;  /* 0x0001a44d06002986 */ /* 0x0001ea000c101924 */
[----:B------:R-:W-:Y:S05]  /*69a0*/  @!P3 BRA `(.L_x_261) ;  /* 0x000000000004b947 */ /* 0x000fea0003800000 */
[----:B------:R0:W5:Y:S02]  /*69b0*/  LDG.E.LTC128B R174, desc[UR36][R10.64+0x1a0] ;  /* 0x0001a0240aae7981 */ /* 0x000164000c1e1920 */
.L_x_261:
[----:B------:R-:W-:Y:S05]  /*69c0*/  BSYNC B1 ;  /* 0x0000000000017941 */ /* 0x000fea0003800000 */
.L_x_260:
[----:B0----5:R-:W-:Y:S01]  /*69d0*/  FMUL R3, R174, R155 ;  /* 0x0000009bae037220 */ /* 0x021fe20000400000 */
[----:B------:R-:W-:Y:S01]  /*69e0*/  ISETP.GT.AND P2, PT, R0, 0x69, P1 ;  /* 0x000000690000780c */ /* 0x000fe20000f44270 */
[----:B------:R-:W-:Y:S02]  /*69f0*/  BSSY B1, `(.L_x_262) ;  /* 0x0000005000017945 */ /* 0x000fe40003800000 */
[----:B------:R-:W-:-:S05]  /*6a00*/  FFMA R3, R78, R154, R3 ;  /* 0x0000009a4e037223 */ /* 0x000fca0000000003 */
[----:B------:R0:W-:Y:S05]  /*6a10*/  @P3 STG.E desc[UR36][R8.64+0x1a0], R3 ;  /* 0x0001a00308003986 */ /* 0x0001ea000c101924 */
[----:B------:R-:W-:Y:S05]  /*6a20*/  @!P2 BRA `(.L_x_263) ;  /* 0x000000000004a947 */ /* 0x000fea0003800000 */
[----:B------:R0:W5:Y:S02]  /*6a30*/  LDG.E.LTC128B R174, desc[UR36][R10.64+0x1a4] ;  /* 0x0001a4240aae7981 */ /* 0x000164000c1e1920 */
.L_x_263:
[----:B------:R-:W-:Y:S05]  /*6a40*/  BSYNC B1 ;  /* 0x0000000000017941 */ /* 0x000fea0003800000 */
.L_x_262:
[----:B-----5:R-:W-:Y:S01]  /*6a50*/  FMUL R12, R174, R155 ;  /* 0x0000009bae0c7220 */ /* 0x020fe20000400000 */
[----:B------:R-:W-:Y:S01]  /*6a60*/  ISETP.GT.AND P3, PT, R0, 0x70, P0 ;  /* 0x000000700000780c */ /* 0x000fe20000764270 */
[----:B------:R-:W-:Y:S02]  /*6a70*/  BSSY B1, `(.L_x_264) ;  /* 0x0000005000017945 */ /* 0x000fe40003800000 */
[----:B------:R-:W-:-:S05]  /*6a80*/  FFMA R79, R79, R154, R12 ;  /* 0x0000009a4f4f7223 */ /* 0x000fca000000000c */
[----:B------:R0:W-:Y:S05]  /*6a90*/  @P2 STG.E desc[UR36][R8.64+0x1a4], R79 ;  /* 0x0001a44f08002986 */ /* 0x0001ea000c101924 */
[----:B------:R-:W-:Y:S05]  /*6aa0*/  @!P3 BRA `(.L_x_265) ;  /* 0x000000000004b947 */ /* 0x000fea0003800000 */
[----:B------:R0:W5:Y:S02]  /*6ab0*/  LDG.E.LTC128B R174, desc[UR36][R4.64+0x1c0] ;  /* 0x0001c02404ae7981 */ /* 0x000164000c1e1920 */
.L_x_265:
[----:B------:R-:W-:Y:S05]  /*6ac0*/  BSYNC B1 ;  /* 0x0000000000017941 */ /* 0x000fea0003800000 */
.L_x_264:
[----:B0----5:R-:W-:Y:S01]  /*6ad0*/  FMUL R3, R174, R155 ;  /* 0x0000009bae037220 */ /* 0x021fe20000400000 */
[----:B------:R-:W-:Y:S01]  /*6ae0*/  ISETP.GT.AND P2, PT, R0, 0x71, P0 ;  /* 0x000000710000780c */ /* 0x000fe20000744270 */
[----:B------:R-:W-:Y:S02]  /*6af0*/  BSSY B1, `(.L_x_266) ;  /* 0x0000005000017945 */ /* 0x000fe40003800000 */
[----:B------:R-:W-:-:S05]  /*6b00*/  FFMA R3, R80, R154, R3 ;  /* 0x0000009a50037223 */ /* 0x000fca0000000003 */
[----:B------:R0:W-:Y:S05]  /*6b10*/  @P3 STG.E desc[UR36][R6.64+0x1c0], R3 ;  /* 0x0001c00306003986 */ /* 0x0001ea000c101924 */
[----:B------:R-:W-:Y:S05]  /*6b20*/  @!P2 BRA `(.L_x_267) ;  /* 0x000000000004a947 */ /* 0x000fea0003800000 */
[----:B------:R0:W5:Y:S02]  /*6b30*/  LDG.E.LTC128B R174, desc[UR36][R4.64+0x1c4] ;  /* 0x0001c42404ae7981 */ /* 0x000164000c1e1920 */
.L_x_267:
[----:B------:R-:W-:Y:S05]  /*6b40*/  BSYNC B1 ;  /* 0x0000000000017941 */ /* 0x000fea0003800000 */
.L_x_266:
[----:B-----5:R-:W-:Y:S01]  /*6b50*/  FMUL R12, R174, R155 ;  /* 0x0000009bae0c7220 */ /* 0x020fe20000400000 */
[----:B------:R-:W-:Y:S01]  /*6b60*/  ISETP.GT.AND P3, PT, R0, 0x70, P1 ;  /* 0x000000700000780c */ /* 0x000fe20000f64270 */
[----:B------:R-:W-:Y:S02]  /*6b70*/  BSSY B1, `(.L_x_268) ;  /* 0x0000005000017945 */ /* 0x000fe40003800000 */
[----:B------:R-:W-:-:S05]  /*6b80*/  FFMA R81, R81, R154, R12 ;  /* 0x0000009a51517223 */ /* 0x000fca000000000c */
[----:B------:R0:W-:Y:S05]  /*6b90*/  @P2 STG.E desc[UR36][R6.64+0x1c4], R81 ;  /* 0x0001c45106002986 */ /* 0x0001ea000c101924 */
[----:B------:R-:W-:Y:S05]  /*6ba0*/  @!P3 BRA `(.L_x_269) ;  /* 0x000000000004b947 */ /* 0x000fea0003800000 */
[----:B------:R0:W5:Y:S02]  /*6bb0*/  LDG.E.LTC128B R174, desc[UR36][R10.64+0x1c0] ;  /* 0x0001c0240aae7981 */ /* 0x000164000c1e1920 */
.L_x_269:
[----:B------:R-:W-:Y:S05]  /*6bc0*/  BSYNC B1 ;  /* 0x0000000000017941 */ /* 0x000fea0003800000 */
.L_x_268:
[----:B0----5:R-:W-:Y:S01]  /*6bd0*/  FMUL R3, R174, R155 ;  /* 0x0000009bae037220 */ /* 0x021fe20000400000 */
[----:B------:R-:W-:Y:S01]  /*6be0*/  ISETP.GT.AND P2, PT, R0, 0x71, P1 ;  /* 0x000000710000780c */ /* 0x000fe20000f44270 */
[----:B------:R-:W-:Y:S02]  /*6bf0*/  BSSY B1, `(.L_x_270) ;  /* 0x0000005000017945 */ /* 0x000fe40003800000 */
[----:B------:R-:W-:-:S05]  /*6c00*/  FFMA R3, R82, R154, R3 ;  /* 0x0000009a52037223 */ /* 0x000fca0000000003 */
[----:B------:R0:W-:Y:S05]  /*6c10*/  @P3 STG.E desc[UR36][R8.64+0x1c0], R3 ;  /* 0x0001c00308003986 */ /* 0x0001ea000c101924 */
[----:B------:R-:W-:Y:S05]  /*6c20*/  @!P2 BRA `(.L_x_271) ;  /* 0x000000000004a947 */ /* 0x000fea0003800000 */
[----:B------:R0:W5:Y:S02]  /*6c30*/  LDG.E.LTC128B R174, desc[UR36][R10.64+0x1c4] ;  /* 0x0001c4240aae7981 */ /* 0x000164000c1e1920 */
.L_x_271:
[----:B------:R-:W-:Y:S05]  /*6c40*/  BSYNC B1 ;  /* 0x0000000000017941 */ /* 0x000fea0003800000 */
.L_x_270:
[----:B-----5:R-:W-:Y:S01]  /*6c50*/  FMUL R12, R174, R155 ;  /* 0x0000009bae0c7220 */ /* 0x020fe20000400000 */
[----:B------:R-:W-:Y:S01]  /*6c60*/  ISETP.GT.AND P3, PT, R0, 0x78, P0 ;  /* 0x000000780000780c */ /* 0x000fe20000764270 */
[----:B------:R-:W-:Y:S02]  /*6c70*/  BSSY B1, `(.L_x_272) ;  /* 0x0000005000017945 */ /* 0x000fe40003800000 */
[----:B------:R-:W-:-:S05]  /*6c80*/  FFMA R83, R83, R154, R12 ;  /* 0x0000009a53537223 */ /* 0x000fca000000000c */
[----:B------:R0:W-:Y:S05]  /*6c90*/  @P2 STG.E desc[UR36][R8.64+0x1c4], R83 ;  /* 0x0001c45308002986 */ /* 0x0001ea000c101924 */
[----:B------:R-:W-:Y:S05]  /*6ca0*/  @!P3 BRA `(.L_x_273) ;  /* 0x000000000004b947 */ /* 0x000fea0003800000 */
[----:B------:R0:W5:Y:S02]  /*6cb0*/  LDG.E.LTC128B R174, desc[UR36][R4.64+0x1e0] ;  /* 0x0001e02404ae7981 */ /* 0x000164000c1e1920 */
.L_x_273:
[----:B------:R-:W-:Y:S05]  /*6cc0*/  BSYNC B1 ;  /* 0x0000000000017941 */ /* 0x000fea0003800000 */
.L_x_272:
[----:B0----5:R-:W-:Y:S01]  /*6cd0*/  FMUL R3, R174, R155 ;  /* 0x0000009bae037220 */ /* 0x021fe20000400000 */
[----:B------:R-:W-:Y:S01]  /*6ce0*/  ISETP.GT.AND P0, PT, R0, 0x79, P0 ;  /* 0x000000790000780c */ /* 0x000fe20000704270 */
[----:B------:R-:W-:Y:S02]  /*6cf0*/  BSSY B1, `(.L_x_274) ;  /* 0x0000005000017945 */ /* 0x000fe40003800000 */
[----:B------:R-:W-:-:S05]  /*6d00*/  FFMA R3, R84, R154, R3 ;  /* 0x0000009a54037223 */ /* 0x000fca0000000003 */
[----:B------:R0:W-:Y:S05]  /*6d10*/  @P3 STG.E desc[UR36][R6.64+0x1e0], R3 ;  /* 0x0001e00306003986 */ /* 0x0001ea000c101924 */
[----:B------:R-:W-:Y:S05]  /*6d20*/  @!P0 BRA `(.L_x_275) ;  /* 0x0000000000048947 */ /* 0x000fea0003800000 */
[----:B------:R0:W5:Y:S02]  /*6d30*/  LDG.E.LTC128B R174, desc[UR36][R4.64+0x1e4] ;  /* 0x0001e42404ae7981 */ /* 0x000164000c1e1920 */
.L_x_275:
[----:B------:R-:W-:Y:S05]  /*6d40*/  BSYNC B1 ;  /* 0x0000000000017941 */ /* 0x000fea0003800000 */
.L_x_274:
[----:B0-2--5:R-:W-:Y:S01]  /*6d50*/  FMUL R4, R174, R155 ;  /* 0x0000009bae047220 */ /* 0x025fe20000400000 */
[----:B------:R-:W-:Y:S01]  /*6d60*/  ISETP.GT.AND P2, PT, R0, 0x78, P1 ;  /* 0x000000780000780c */ /* 0x000fe20000f44270 */
[----:B------:R-:W-:Y:S02]  /*6d70*/  BSSY B1, `(.L_x_276) ;  /* 0x0000005000017945 */ /* 0x000fe40003800000 */
[----:B------:R-:W-:-:S05]  /*6d80*/  FFMA R85, R85, R154, R4 ;  /* 0x0000009a55557223 */ /* 0x000fca0000000004 */
[----:B------:R0:W-:Y:S05]  /*6d90*/  @P0 STG.E desc[UR36][R6.64+0x1e4], R85 ;  /* 0x0001e45506000986 */ /* 0x0001ea000c101924 */
[----:B------:R-:W-:Y:S05]  /*6da0*/  @!P2 BRA `(.L_x_277) ;  /* 0x000000000004a947 */ /* 0x000fea0003800000 */
[----:B------:R2:W5:Y:S02]  /*6db0*/  LDG.E.LTC128B R174, desc[UR36][R10.64+0x1e0] ;  /* 0x0001e0240aae7981 */ /* 0x000564000c1e1920 */
.L_x_277:
[----:B------:R-:W-:Y:S05]  /*6dc0*/  BSYNC B1 ;  /* 0x0000000000017941 */ /* 0x000fea0003800000 */
.L_x_276:
[----:B-----5:R-:W-:Y:S01]  /*6dd0*/  FMUL R3, R174, R155 ;  /* 0x0000009bae037220 */ /* 0x020fe20000400000 */
[----:B------:R-:W-:Y:S01]  /*6de0*/  @P2 IMAD.MOV.U32 R4, RZ, RZ, R8 ;  /* 0x000000ffff042224 */ /* 0x000fe200078e0008 */
[----:B------:R-:W-:Y:S01]  /*6df0*/  @P2 MOV R5, R9 ;  /* 0x0000000900052202 */ /* 0x000fe20000000f00 */
[----:B------:R-:W-:Y:S01]  /*6e00*/  BSSY B1, `(.L_x_278) ;  /* 0x0000006000017945 */ /* 0x000fe20003800000 */
[----:B------:R-:W-:Y:S01]  /*6e10*/  FFMA R3, R86, R154, R3 ;  /* 0x0000009a56037223 */ /* 0x000fe20000000003 */
[----:B------:R-:W-:-:S04]  /*6e20*/  ISETP.GT.AND P1, PT, R0, 0x79, P1 ;  /* 0x000000790000780c */ /* 0x000fc80000f24270 */
[----:B------:R0:W-:Y:S09]  /*6e30*/  @P2 STG.E desc[UR36][R4.64+0x1e0], R3 ;  /* 0x0001e00304002986 */ /* 0x0001f2000c101924 */
[----:B------:R-:W-:Y:S05]  /*6e40*/  @!P1 BRA `(.L_x_279) ;  /* 0x0000000000049947 */ /* 0x000fea0003800000 */
[----:B------:R0:W5:Y:S02]  /*6e50*/  LDG.E.LTC128B R174, desc[UR36][R10.64+0x1e4] ;  /* 0x0001e4240aae7981 */ /* 0x000164000c1e1920 */
.L_x_279:
[----:B------:R-:W-:Y:S05]  /*6e60*/  BSYNC B1 ;  /* 0x0000000000017941 */ /* 0x000fea0003800000 */
.L_x_278:
[----:B-----5:R-:W-:-:S04]  /*6e70*/  FMUL R174, R174, R155 ;  /* 0x0000009baeae7220 */ /* 0x020fc80000400000 */
[----:B------:R-:W-:Y:S01]  /*6e80*/  FFMA R87, R87, R154, R174 ;  /* 0x0000009a57577223 */ /* 0x000fe200000000ae */
[----:B------:R-:W-:Y:S06]  /*6e90*/  @!P1 BRA `(.L_x_280) ;  /* 0x0000001c002c9947 */ /* 0x000fec0003800000 */
[----:B------:R0:W-:Y:S01]  /*6ea0*/  STG.E desc[UR36][R8.64+0x1e4], R87 ;  /* 0x0001e45708007986 */ /* 0x0001e2000c101924 */
[----:B------:R-:W-:Y:S05]  /*6eb0*/  BRA `(.L_x_280) ;  /* 0x0000001c00247947 */ /* 0x000fea0003800000 */
.L_x_29:
[----:B------:R-:W-:Y:S01]  /*6ec0*/  ULDC.64 UR4, c[0x0][0x5c0] ;  /* 0x0001700000047ab9 */ /* 0x000fe20000000a00 */
[----:B------:R-:W-:Y:S01]  /*6ed0*/  ISETP.GT.AND P4, PT, R0, 0x1, P0 ;  /* 0x000000010000780c */ /* 0x000fe20000784270 */
[-C--:B------:R-:W-:Y:S01]  /*6ee0*/  FMUL R13, R88, R154.reuse ;  /* 0x0000009a580d7220 */ /* 0x080fe20000400000 */
[----:B------:R-:W-:Y:S01]  /*6ef0*/  LEA R8, P1, R168, UR4, 0x2 ;  /* 0x00000004a8087c11 */ /* 0x000fe2000f8210ff */
[----:B------:R-:W-:Y:S01]  /*6f00*/  IMAD.SHL.U32 R7, R4, 0x20, RZ ;  /* 0x0000002004077824 */ /* 0x000fe200078e00ff */
[----:B------:R-:W-:Y:S01]  /*6f10*/  ISETP.GT.AND P2, PT, R3, 0x8, PT ;  /* 0x000000080300780c */ /* 0x000fe20003f44270 */
[-C--:B------:R-:W-:Y:S01]  /*6f20*/  FMUL R89, R89, R154.reuse ;  /* 0x0000009a59597220 */ /* 0x080fe20000400000 */
[----:B------:R-:W-:Y:S01]  /*6f30*/  LEA.HI.X R9, R168, UR5, R171, 0x2, P1 ;  /* 0x00000005a8097c11 */ /* 0x000fe200088f14ab */
[-C--:B------:R-:W-:Y:S01]  /*6f40*/  FMUL R91, R91, R154.reuse ;  /* 0x0000009a5b5b7220 */ /* 0x080fe20000400000 */
[----:B------:R-:W-:Y:S01]  /*6f50*/  ISETP.GT.AND P1, PT, R0, RZ, P2 ;  /* 0x000000ff0000720c */ /* 0x000fe20001724270 */
[-C--:B------:R-:W-:Y:S01]  /*6f60*/  FMUL R15, R92, R154.reuse ;  /* 0x0000009a5c0f7220 */ /* 0x080fe20000400000 */
[----:B------:R-:W-:Y:S01]  /*6f70*/  SHF.L.U64.HI R6, R4, 0x5, R5 ;  /* 0x0000000504067819 */ /* 0x000fe20000010205 */
[----:B------:R0:W-:Y:S01]  /*6f80*/  @P3 STG.E desc[UR36][R8.64], R13 ;  /* 0x0000000d08003986 */ /* 0x0001e2000c101924 */
[C---:B------:R-:W-:Y:S01]  /*6f90*/  ISETP.GT.AND P3, PT, R0.reuse, 0x1, P2 ;  /* 0x000000010000780c */ /* 0x040fe20001764270 */
[----:B------:R-:W-:Y:S01]  /*6fa0*/  FMUL R93, R93, R154 ;  /* 0x0000009a5d5d7220 */ /* 0x000fe20000400000 */
[----:B------:R-:W-:Y:S01]  /*6fb0*/  IADD3 R10, P5, R7, R8, RZ ;  /* 0x00000008070a7210 */ /* 0x000fe20007fbe0ff */
[----:B------:R-:W-:Y:S01]  /*6fc0*/  @P4 STG.E desc[UR36][R8.64+0x4], R89 ;  /* 0x0000045908004986 */ /* 0x000fe2000c101924 */
[----:B------:R-:W-:Y:S01]  /*6fd0*/  ISETP.GT.AND P4, PT, R0, 0x8, P0 ;  /* 0x000000080000780c */ /* 0x000fe20000784270 */
[-C--:B------:R-:W-:Y:S01]  /*6fe0*/  FMUL R21, R94, R154.reuse ;  /* 0x0000009a5e157220 */ /* 0x080fe20000400000 */
[-C--:B------:R-:W-:Y:S01]  /*6ff0*/  FMUL R95, R95, R154.reuse ;  /* 0x0000009a5f5f7220 */ /* 0x080fe20000400000 */
[----:B------:R-:W-:Y:S01]  /*7000*/  IMAD.X R11, R6, 0x1, R9, P5 ;  /* 0x00000001060b7824 */ /* 0x000fe200028e0609 */
[----:B------:R-:W-:Y:S01]  /*7010*/  ISETP.GT.AND P5, PT, R0, 0x9, P0 ;  /* 0x000000090000780c */ /* 0x000fe200007a4270 */
[-C--:B------:R-:W-:Y:S01]  /*7020*/  FMUL R97, R97, R154.reuse ;  /* 0x0000009a61617220 */ /* 0x080fe20000400000 */
[-C--:B------:R-:W-:Y:S01]  /*7030*/  FMUL R99, R99, R154.reuse ;  /* 0x0000009a63637220 */ /* 0x080fe20000400000 */
[-C--:B0-----:R-:W-:Y:S01]  /*7040*/  FMUL R13, R90, R154.reuse ;  /* 0x0000009a5a0d7220 */ /* 0x081fe20000400000 */
[-C--:B------:R-:W-:Y:S01]  /*7050*/  FMUL R101, R101, R154.reuse ;  /* 0x0000009a65657220 */ /* 0x080fe20000400000 */
[-C--:B------:R-:W-:Y:S01]  /*7060*/  FMUL R103, R103, R154.reuse ;  /* 0x0000009a67677220 */ /* 0x080fe20000400000 */
[-C--:B------:R-:W-:Y:S01]  /*7070*/  FMUL R105, R105, R154.reuse ;  /* 0x0000009a69697220 */ /* 0x080fe20000400000 */
[-C--:B------:R-:W-:Y:S01]  /*7080*/  FMUL R107, R107, R154.reuse ;  /* 0x0000009a6b6b7220 */ /* 0x080fe20000400000 */
[----:B------:R0:W-:Y:S01]  /*7090*/  @P1 STG.E desc[UR36][R10.64], R13 ;  /* 0x0000000d0a001986 */ /* 0x0001e2000c101924 */
[C---:B------:R-:W-:Y:S01]  /*70a0*/  ISETP.GT.AND P1, PT, R0.reuse, 0x8, P2 ;  /* 0x000000080000780c */ /* 0x040fe20001724270 */
[-C--:B------:R-:W-:Y:S01]  /*70b0*/  FMUL R109, R109, R154.reuse ;  /* 0x0000009a6d6d7220 */ /* 0x080fe20000400000 */
[-C--:B------:R-:W-:Y:S01]  /*70c0*/  FMUL R111, R111, R154.reuse ;  /* 0x0000009a6f6f7220 */ /* 0x080fe20000400000 */
[----:B------:R-:W-:Y:S01]  /*70d0*/  @P3 STG.E desc[UR36][R10.64+0x4], R91 ;  /* 0x0000045b0a003986 */ /* 0x000fe2000c101924 */
[C---:B------:R-:W-:Y:S01]  /*70e0*/  ISETP.GT.AND P3, PT, R0.reuse, 0x9, P2 ;  /* 0x000000090000780c */ /* 0x040fe20001764270 */
[-C--:B------:R-:W-:Y:S01]  /*70f0*/  FMUL R113, R113, R154.reuse ;  /* 0x0000009a71717220 */ /* 0x080fe20000400000 */
[-C--:B------:R-:W-:Y:S01]  /*7100*/  FMUL R115, R115, R154.reuse ;  /* 0x0000009a73737220 */ /* 0x080fe20000400000 */
[----:B------:R1:W-:Y:S01]  /*7110*/  @P4 STG.E desc[UR36][R8.64+0x20], R15 ;  /* 0x0000200f08004986 */ /* 0x0003e2000c101924 */
[C---:B------:R-:W-:Y:S01]  /*7120*/  ISETP.GT.AND P4, PT, R0.reuse, 0x10, P0 ;  /* 0x000000100000780c */ /* 0x040fe20000784270 */
[-C--:B------:R-:W-:Y:S01]  /*7130*/  FMUL R117, R117, R154.reuse ;  /* 0x0000009a75757220 */ /* 0x080fe20000400000 */
[-C--:B------:R-:W-:Y:S01]  /*7140*/  FMUL R119, R119, R154.reuse ;  /* 0x0000009a77777220 */ /* 0x080fe20000400000 */
[----:B------:R-:W-:Y:S01]  /*7150*/  @P5 STG.E desc[UR36][R8.64+0x24], R93 ;  /* 0x0000245d08005986 */ /* 0x000fe2000c101924 */
[----:B------:R-:W-:Y:S01]  /*7160*/  ISETP.GT.AND P5, PT, R0, 0x11, P0 ;  /* 0x000000110000780c */ /* 0x000fe200007a4270 */
[-C--:B0-----:R-:W-:Y:S01]  /*7170*/  FMUL R13, R96, R154.reuse ;  /* 0x0000009a600d7220 */ /* 0x081fe20000400000 */
[-C--:B------:R-:W-:Y:S01]  /*7180*/  FMUL R121, R121, R154.reuse ;  /* 0x0000009a79797220 */ /* 0x080fe20000400000 */
[----:B------:R0:W-:Y:S01]  /*7190*/  @P1 STG.E desc[UR36][R10.64+0x20], R21 ;  /* 0x000020150a001986 */ /* 0x0001e2000c101924 */
[C---:B------:R-:W-:Y:S01]  /*71a0*/  ISETP.GT.AND P1, PT, R0.reuse, 0x10, P2 ;  /* 0x000000100000780c */ /* 0x040fe20001724270 */
[-C--:B------:R-:W-:Y:S01]  /*71b0*/  FMUL R123, R123, R154.reuse ;  /* 0x0000009a7b7b7220 */ /* 0x080fe20000400000 */
[-C--:B------:R-:W-:Y:S01]  /*71c0*/  FMUL R125, R125, R154.reuse ;  /* 0x0000009a7d7d7220 */ /* 0x080fe20000400000 */
[----:B------:R-:W-:Y:S01]  /*71d0*/  @P3 STG.E desc[UR36][R10.64+0x24], R95 ;  /* 0x0000245f0a003986 */ /* 0x000fe2000c101924 */
[----:B------:R-:W-:Y:S01]  /*71e0*/  ISETP.GT.AND P3, PT, R0, 0x11, P2 ;  /* 0x000000110000780c */ /* 0x000fe20001764270 */
[-C--:B-1----:R-:W-:Y:S01]  /*71f0*/  FMUL R15, R98, R154.reuse ;  /* 0x0000009a620f7220 */ /* 0x082fe20000400000 */
        /* <DEDUP_REMOVED lines=26> */
[----:B------:R-:W-:Y:S01]  /*73a0*/  ISETP.GT.AND P1, PT, R0, 0x20, P2 ;  /* 0x000000200000780c */ /* 0x000fe20001724270 */
[-C--:B------:R-:W-:Y:S01]  /*73b0*/  FMUL R147, R147, R154.reuse ;  /* 0x0000009a93937220 */ /* 0x080fe20000400000 */
[----:B------:R-:W-:Y:S01]  /*73c0*/  SHF.L.U32 R23, R4, 0x9, RZ ;  /* 0x0000000904177819 */ /* 0x000fe200000006ff */
[----:B------:R-:W-:Y:S01]  /*73d0*/  @P3 STG.E desc[UR36][R10.64+0x64], R103 ;  /* 0x000064670a003986 */ /* 0x000fe2000c101924 */
[----:B------:R-:W-:Y:S01]  /*73e0*/  ISETP.GT.AND P3, PT, R0, 0x21, P2 ;  /* 0x000000210000780c */ /* 0x000fe20001764270 */
[-C--:B-1----:R-:W-:Y:S01]  /*73f0*/  FMUL R21, R106, R154.reuse ;  /* 0x0000009a6a157220 */ /* 0x082fe20000400000 */
[-C--:B------:R-:W-:Y:S01]  /*7400*/  FMUL R149, R149, R154.reuse ;  /* 0x0000009a95957220 */ /* 0x080fe20000400000 */
[----:B------:R1:W-:Y:S01]  /*7410*/  @P4 STG.E desc[UR36][R8.64+0x80], R15 ;  /* 0x0000800f08004986 */ /* 0x0003e2000c101924 */
[----:B------:R-:W-:Y:S01]  /*7420*/  ISETP.GT.AND P4, PT, R0, 0x28, P0 ;  /* 0x000000280000780c */ /* 0x000fe20000784270 */
[-C--:B------:R-:W-:Y:S01]  /*7430*/  FMUL R151, R151, R154.reuse ;  /* 0x0000009a97977220 */ /* 0x080fe20000400000 */
[----:B------:R-:W-:Y:S01]  /*7440*/  SHF.L.U64.HI R5, R4, 0x9, R5 ;  /* 0x0000000904057819 */ /* 0x000fe20000010205 */
        /* <DEDUP_REMOVED lines=86> */
[----:B------:R-:W-:-:S02]  /*79b0*/  FMUL R87, R87, R154 ;  /* 0x0000009a57577220 */ /* 0x000fc40000400000 */
[----:B------:R-:W-:Y:S01]  /*79c0*/  @P3 STG.E desc[UR36][R10.64+0x124], R127 ;  /* 0x0001247f0a003986 */ /* 0x000fe2000c101924 */
[----:B------:R-:W-:Y:S01]  /*79d0*/  ISETP.GT.AND P3, PT, R0, 0x51, P2 ;  /* 0x000000510000780c */ /* 0x000fe20001764270 */
[----:B-1----:R-:W-:Y:S02]  /*79e0*/  FMUL R21, R130, R154 ;  /* 0x0000009a82157220 */ /* 0x002fe40000400000 */
[----:B------:R1:W-:Y:S01]  /*79f0*/  @P4 STG.E desc[UR36][R8.64+0x140], R15 ;  /* 0x0001400f08004986 */ /* 0x0003e2000c101924 */
[----:B------:R-:W-:-:S03]  /*7a00*/  ISETP.GT.AND P4, PT, R0, 0x58, P0 ;  /* 0x000000580000780c */ /* 0x000fc60000784270 */
[----:B------:R-:W-:Y:S01]  /*7a10*/  @P5 STG.E desc[UR36][R8.64+0x144], R129 ;  /* 0x0001448108005986 */ /* 0x000fe2000c101924 */
[----:B------:R-:W-:Y:S01]  /*7a20*/  ISETP.GT.AND P5, PT, R0, 0x59, P0 ;  /* 0x000000590000780c */ /* 0x000fe200007a4270 */
[----:B0-----:R-:W-:Y:S02]  /*7a30*/  FMUL R13, R132, R154 ;  /* 0x0000009a840d7220 */ /* 0x001fe40000400000 */
[----:B------:R0:W-:Y:S01]  /*7a40*/  @P1 STG.E desc[UR36][R10.64+0x140], R21 ;  /* 0x000140150a001986 */ /* 0x0001e2000c101924 */
[----:B------:R-:W-:-:S03]  /*7a50*/  ISETP.GT.AND P1, PT, R0, 0x58, P2 ;  /* 0x000000580000780c */ /* 0x000fc60001724270 */
        /* <DEDUP_REMOVED lines=32> */
[-C--:B-1----:R-:W-:Y:S02]  /*7c60*/  FMUL R15, R146, R154.reuse ;  /* 0x0000009a920f7220 */ /* 0x082fe40000400000 */
[----:B------:R1:W-:Y:S01]  /*7c70*/  @P4 STG.E desc[UR36][R8.64+0x1c0], R13 ;  /* 0x0001c00d08004986 */ /* 0x0003e2000c101924 */
[C---:B------:R-:W-:Y:S02]  /*7c80*/  ISETP.GT.AND P4, PT, R0.reuse, 0x78, P0 ;  /* 0x000000780000780c */ /* 0x040fe40000784270 */
[----:B------:R-:W-:Y:S01]  /*7c90*/  ISETP.GT.AND P0, PT, R0, 0x79, P0 ;  /* 0x000000790000780c */ /* 0x000fe20000704270 */
[----:B------:R-:W-:Y:S01]  /*7ca0*/  @P5 STG.E desc[UR36][R8.64+0x1c4], R145 ;  /* 0x0001c49108005986 */ /* 0x000fe2000c101924 */
[----:B0-----:R-:W-:-:S03]  /*7cb0*/  FMUL R21, R148, R154 ;  /* 0x0000009a94157220 */ /* 0x001fc60000400000 */
[----:B------:R0:W-:Y:S01]  /*7cc0*/  @P1 STG.E desc[UR36][R10.64+0x1c0], R15 ;  /* 0x0001c00f0a001986 */ /* 0x0001e2000c101924 */
[----:B------:R-:W-:-:S03]  /*7cd0*/  ISETP.GT.AND P1, PT, R3, 0x80, PT ;  /* 0x000000800300780c */ /* 0x000fc60003f24270 */
[----:B------:R-:W-:Y:S01]  /*7ce0*/  @P3 STG.E desc[UR36][R10.64+0x1c4], R147 ;  /* 0x0001c4930a003986 */ /* 0x000fe2000c101924 */
[C---:B------:R-:W-:Y:S02]  /*7cf0*/  ISETP.GT.AND P3, PT, R0.reuse, 0x78, P2 ;  /* 0x000000780000780c */ /* 0x040fe40001764270 */
[----:B------:R-:W-:Y:S01]  /*7d00*/  ISETP.GT.AND P2, PT, R0, 0x79, P2 ;  /* 0x000000790000780c */ /* 0x000fe20001744270 */
[----:B------:R-:W-:Y:S01]  /*7d10*/  @P4 STG.E desc[UR36][R8.64+0x1e0], R21 ;  /* 0x0001e01508004986 */ /* 0x000fe2000c101924 */
[----:B------:R-:W-:-:S03]  /*7d20*/  IADD3 R12, P4, P5, R7, R8, R23 ;  /* 0x00000008070c7210 */ /* 0x000fc60007d9e017 */
[----:B------:R2:W-:Y:S01]  /*7d30*/  @P0 STG.E desc[UR36][R8.64+0x1e4], R149 ;  /* 0x0001e49508000986 */ /* 0x0005e2000c101924 */
[----:B------:R-:W-:Y:S01]  /*7d40*/  ISETP.GT.AND P0, PT, R3, 0x88, PT ;  /* 0x000000880300780c */ /* 0x000fe20003f04270 */
[-C--:B------:R-:W-:Y:S01]  /*7d50*/  FMUL R3, R150, R154.reuse ;  /* 0x0000009a96037220 */ /* 0x080fe20000400000 */
[----:B-1----:R-:W-:Y:S01]  /*7d60*/  IADD3.X R13, R6, R9, R5, P4, P5 ;  /* 0x00000009060d7210 */ /* 0x002fe200027ea405 */
[----:B0-----:R-:W-:Y:S01]  /*7d70*/  FMUL R15, R24, R154 ;  /* 0x0000009a180f7220 */ /* 0x001fe20000400000 */
[C---:B------:R-:W-:Y:S02]  /*7d80*/  ISETP.GT.AND P4, PT, R0.reuse, RZ, P1 ;  /* 0x000000ff0000720c */ /* 0x040fe40000f84270 */
[----:B------:R-:W-:Y:S01]  /*7d90*/  IADD3 R4, P5, R23, R8, RZ ;  /* 0x0000000817047210 */ /* 0x000fe20007fbe0ff */
[----:B------:R0:W-:Y:S01]  /*7da0*/  @P3 STG.E desc[UR36][R10.64+0x1e0], R3 ;  /* 0x0001e0030a003986 */ /* 0x0001e2000c101924 */
[----:B------:R-:W-:-:S03]  /*7db0*/  ISETP.GT.AND P3, PT, R0, 0x1, P1 ;  /* 0x000000010000780c */ /* 0x000fc60000f64270 */
[----:B------:R-:W-:Y:S01]  /*7dc0*/  IMAD.X R5, R5, 0x1, R9, P5 ;  /* 0x0000000105057824 */ /* 0x000fe200028e0609 */
[----:B------:R1:W-:Y:S01]  /*7dd0*/  @P2 STG.E desc[UR36][R10.64+0x1e4], R151 ;  /* 0x0001e4970a002986 */ /* 0x0003e2000c101924 */
[C---:B------:R-:W-:Y:S02]  /*7de0*/  ISETP.GT.AND P2, PT, R0.reuse, RZ, P0 ;  /* 0x000000ff0000720c */ /* 0x040fe40000744270 */
[----:B------:R-:W-:Y:S02]  /*7df0*/  ISETP.GT.AND P5, PT, R0, 0x1, P0 ;  /* 0x000000010000780c */ /* 0x000fe400007a4270 */
[----:B------:R3:W-:Y:S01]  /*7e00*/  @P4 STG.E desc[UR36][R4.64], R15 ;  /* 0x0000000f04004986 */ /* 0x0007e2000c101924 */
[C---:B--2---:R-:W-:Y:S01]  /*7e10*/  IADD3 R8, P4, R7.reuse, R4, RZ ;  /* 0x0000000407087210 */ /* 0x044fe20007f9e0ff */
[----:B0-----:R-:W-:Y:S02]  /*7e20*/  FMUL R3, R26, R154 ;  /* 0x0000009a1a037220 */ /* 0x001fe40000400000 */
[----:B------:R-:W-:Y:S01]  /*7e30*/  @P3 STG.E desc[UR36][R4.64+0x4], R25 ;  /* 0x0000041904003986 */ /* 0x000fe2000c101924 */
[----:B------:R-:W-:Y:S01]  /*7e40*/  ISETP.GT.AND P3, PT, R0, 0x8, P1 ;  /* 0x000000080000780c */ /* 0x000fe20000f64270 */
[----:B------:R-:W-:Y:S01]  /*7e50*/  IMAD.X R9, R6, 0x1, R5, P4 ;  /* 0x0000000106097824 */ /* 0x000fe200020e0605 */
[----:B-1----:R-:W-:Y:S01]  /*7e60*/  IADD3 R10, P4, R7, R4, RZ ;  /* 0x00000004070a7210 */ /* 0x002fe20007f9e0ff */
[----:B------:R-:W-:-:S03]  /*7e70*/  FMUL R7, R28, R154 ;  /* 0x0000009a1c077220 */ /* 0x000fc60000400000 */
[----:B------:R0:W-:Y:S01]  /*7e80*/  @P2 STG.E desc[UR36][R8.64], R3 ;  /* 0x0000000308002986 */ /* 0x0001e2000c101924 */
[----:B------:R-:W-:Y:S01]  /*7e90*/  ISETP.GT.AND P2, PT, R0, 0x8, P0 ;  /* 0x000000080000780c */ /* 0x000fe20000744270 */
[-C--:B---3--:R-:W-:Y:S01]  /*7ea0*/  FMUL R15, R30, R154.reuse ;  /* 0x0000009a1e0f7220 */ /* 0x088fe20000400000 */
[----:B------:R-:W-:Y:S01]  /*7eb0*/  IADD3.X R11, R6, R5, RZ, P4, !PT ;  /* 0x00000005060b7210 */ /* 0x000fe200027fe4ff */
[----:B------:R1:W-:Y:S01]  /*7ec0*/  @P5 STG.E desc[UR36][R8.64+0x4], R27 ;  /* 0x0000041b08005986 */ /* 0x0003e2000c101924 */
[C---:B------:R-:W-:Y:S02]  /*7ed0*/  ISETP.GT.AND P5, PT, R0.reuse, 0x9, P1 ;  /* 0x000000090000780c */ /* 0x040fe40000fa4270 */
[C---:B------:R-:W-:Y:S01]  /*7ee0*/  ISETP.GT.AND P4, PT, R0.reuse, 0x11, P1 ;  /* 0x000000110000780c */ /* 0x040fe20000f84270 */
[----:B------:R-:W-:Y:S01]  /*7ef0*/  @P3 STG.E desc[UR36][R4.64+0x20], R7 ;  /* 0x0000200704003986 */ /* 0x000fe2000c101924 */
[----:B------:R-:W-:Y:S01]  /*7f00*/  ISETP.GT.AND P3, PT, R0, 0x9, P0 ;  /* 0x000000090000780c */ /* 0x000fe20000764270 */
[-C--:B0-----:R-:W-:Y:S01]  /*7f10*/  FMUL R3, R32, R154.reuse ;  /* 0x0000009a20037220 */ /* 0x081fe20000400000 */
[----:B-1----:R-:W-:-:S07]  /*7f20*/  FMUL R9, R34, R154 ;  /* 0x0000009a22097220 */ /* 0x002fce0000400000 */
[----:B------:R-:W-:Y:S01]  /*7f30*/  @P5 STG.E desc[UR36][R4.64+0x24], R29 ;  /* 0x0000241d04005986 */ /* 0x000fe2000c101924 */
[----:B------:R-:W-:-:S03]  /*7f40*/  ISETP.GT.AND P5, PT, R0, 0x10, P1 ;  /* 0x000000100000780c */ /* 0x000fc60000fa4270 */
[----:B------:R0:W-:Y:S01]  /*7f50*/  @P2 STG.E desc[UR36][R10.64+0x20], R15 ;  /* 0x0000200f0a002986 */ /* 0x0001e2000c101924 */
[----:B------:R-:W-:-:S03]  /*7f60*/  ISETP.GT.AND P2, PT, R0, 0x10, P0 ;  /* 0x000000100000780c */ /* 0x000fc60000744270 */
[----:B------:R-:W-:Y:S01]  /*7f70*/  @P3 STG.E desc[UR36][R12.64+0x24], R31 ;  /* 0x0000241f0c003986 */ /* 0x000fe2000c101924 */
[----:B------:R-:W-:-:S03]  /*7f80*/  ISETP.GT.AND P3, PT, R0, 0x11, P0 ;  /* 0x000000110000780c */ /* 0x000fc60000764270 */
[----:B------:R-:W-:Y:S01]  /*7f90*/  @P4 STG.E desc[UR36][R4.64+0x44], R33 ;  /* 0x0000442104004986 */ /* 0x000fe2000c101924 */
[----:B------:R-:W-:-:S03]  /*7fa0*/  ISETP.GT.AND P4, PT, R0, 0x18, P1 ;  /* 0x000000180000780c */ /* 0x000fc60000f84270 */
[----:B------:R1:W-:Y:S01]  /*7fb0*/  @P5 STG.E desc[UR36][R4.64+0x40], R3 ;  /* 0x0000400304005986 */ /* 0x0003e2000c101924 */
[----:B------:R-:W-:Y:S01]  /*7fc0*/  ISETP.GT.AND P5, PT, R0, 0x19, P1 ;  /* 0x000000190000780c */ /* 0x000fe20000fa4270 */
[----:B------:R-:W-:Y:S02]  /*7fd0*/  @P2 IMAD.MOV.U32 R6, RZ, RZ, R12 ;  /* 0x000000ffff062224 */ /* 0x000fe400078e000c */
[----:B0-----:R-:W-:Y:S01]  /*7fe0*/  FMUL R11, R36, R154 ;  /* 0x0000009a240b7220 */ /* 0x001fe20000400000 */
[----:B------:R-:W-:-:S05]  /*7ff0*/  @P2 IMAD.MOV.U32 R7, RZ, RZ, R13 ;  /* 0x000000ffff072224 */ /* 0x000fca00078e000d */
[----:B------:R0:W-:Y:S01]  /*8000*/  @P2 STG.E desc[UR36][R6.64+0x40], R9 ;  /* 0x0000400906002986 */ /* 0x0001e2000c101924 */
[----:B------:R-:W-:Y:S01]  /*8010*/  ISETP.GT.AND P2, PT, R0, 0x18, P0 ;  /* 0x000000180000780c */ /* 0x000fe20000744270 */
[----:B-1----:R-:W-:Y:S01]  /*8020*/  FMUL R3, R38, R154 ;  /* 0x0000009a26037220 */ /* 0x002fe20000400000 */
[----:B0-----:R-:W-:Y:S01]  /*8030*/  @P3 MOV R6, R12 ;  /* 0x0000000c00063202 */ /* 0x001fe20000000f00 */
[----:B------:R-:W-:Y:S02]  /*8040*/  @P3 IMAD.MOV.U32 R7, RZ, RZ, R13 ;  /* 0x000000ffff073224 */ /* 0x000fe400078e000d */
[----:B------:R-:W-:-:S03]  /*8050*/  FMUL R9, R40, R154 ;  /* 0x0000009a28097220 */ /* 0x000fc60000400000 */
[----:B------:R0:W-:Y:S01]  /*8060*/  @P3 STG.E desc[UR36][R6.64+0x44], R35 ;  /* 0x0000442306003986 */ /* 0x0001e2000c101924 */
[----:B------:R-:W-:-:S03]  /*8070*/  ISETP.GT.AND P3, PT, R0, 0x19, P0 ;  /* 0x000000190000780c */ /* 0x000fc60000764270 */
[----:B------:R1:W-:Y:S01]  /*8080*/  @P4 STG.E desc[UR36][R4.64+0x60], R11 ;  /* 0x0000600b04004986 */ /* 0x0003e2000c101924 */
[----:B------:R-:W-:-:S03]  /*8090*/  ISETP.GT.AND P4, PT, R0, 0x20, P1 ;  /* 0x000000200000780c */ /* 0x000fc60000f84270 */
[----:B------:R-:W-:Y:S01]  /*80a0*/  @P5 STG.E desc[UR36][R4.64+0x64], R37 ;  /* 0x0000642504005986 */ /* 0x000fe2000c101924 */
[----:B------:R-:W-:Y:S01]  /*80b0*/  ISETP.GT.AND P5, PT, R0, 0x21, P1 ;  /* 0x000000210000780c */ /* 0x000fe20000fa4270 */
[----:B0-----:R-:W-:Y:S01]  /*80c0*/  @P2 IMAD.MOV.U32 R6, RZ, RZ, R12 ;  /* 0x000000ffff062224 */ /* 0x001fe200078e000c */
[----:B------:R-:W-:Y:S01]  /*80d0*/  @P2 MOV R7, R13 ;  /* 0x0000000d00072202 */ /* 0x000fe20000000f00 */
[----:B-1----:R-:W-:-:S04]  /*80e0*/  FMUL R11, R42, R154 ;  /* 0x0000009a2a0b7220 */ /* 0x002fc80000400000 */
[----:B------:R0:W-:Y:S01]  /*80f0*/  @P2 STG.E desc[UR36][R6.64+0x60], R3 ;  /* 0x0000600306002986 */ /* 0x0001e2000c101924 */
[----:B------:R-:W-:Y:S01]  /*8100*/  ISETP.GT.AND P2, PT, R0, 0x20, P0 ;  /* 0x000000200000780c */ /* 0x000fe20000744270 */
[----:B0-----:R-:W-:Y:S02]  /*8110*/  @P3 IMAD.MOV.U32 R6, RZ, RZ, R12 ;  /* 0x000000ffff063224 */ /* 0x001fe400078e000c */
[----:B------:R-:W-:Y:S01]  /*8120*/  FMUL R3, R44, R154 ;  /* 0x0000009a2c037220 */ /* 0x000fe20000400000 */
[----:B------:R-:W-:-:S05]  /*8130*/  @P3 IMAD.MOV.U32 R7, RZ, RZ, R13 ;  /* 0x000000ffff073224 */ /* 0x000fca00078e000d */
[----:B------:R0:W-:Y:S01]  /*8140*/  @P3 STG.E desc[UR36][R6.64+0x64], R39 ;  /* 0x0000642706003986 */ /* 0x0001e2000c101924 */
[----:B------:R-:W-:-:S03]  /*8150*/  ISETP.GT.AND P3, PT, R0, 0x21, P0 ;  /* 0x000000210000780c */ /* 0x000fc60000764270 */
[----:B------:R1:W-:Y:S01]  /*8160*/  @P4 STG.E desc[UR36][R4.64+0x80], R9 ;  /* 0x0000800904004986 */ /* 0x0003e2000c101924 */
[----:B------:R-:W-:-:S03]  /*8170*/  ISETP.GT.AND P4, PT, R0, 0x28, P1 ;  /* 0x000000280000780c */ /* 0x000fc60000f84270 */
[----:B------:R-:W-:Y:S01]  /*8180*/  @P5 STG.E desc[UR36][R4.64+0x84], R41 ;  /* 0x0000842904005986 */ /* 0x000fe2000c101924 */
[----:B------:R-:W-:Y:S02]  /*8190*/  ISETP.GT.AND P5, PT, R0, 0x29, P1 ;  /* 0x000000290000780c */ /* 0x000fe40000fa4270 */
[----:B0-----:R-:W-:Y:S01]  /*81a0*/  @P2 MOV R6, R12 ;  /* 0x0000000c00062202 */ /* 0x001fe20000000f00 */
[----:B------:R-:W-:Y:S02]  /*81b0*/  @P2 IMAD.MOV.U32 R7, RZ, RZ, R13 ;  /* 0x000000ffff072224 */ /* 0x000fe400078e000d */
[----:B-1----:R-:W-:-:S03]  /*81c0*/  FMUL R9, R46, R154 ;  /* 0x0000009a2e097220 */ /* 0x002fc60000400000 */
[----:B------:R0:W-:Y:S01]  /*81d0*/  @P2 STG.E desc[UR36][R6.64+0x80], R11 ;  /* 0x0000800b06002986 */ /* 0x0001e2000c101924 */
[----:B------:R-:W-:Y:S01]  /*81e0*/  ISETP.GT.AND P2, PT, R0, 0x28, P0 ;  /* 0x000000280000780c */ /* 0x000fe20000744270 */
[----:B0-----:R-:W-:Y:S01]  /*81f0*/  @P3 IMAD.MOV.U32 R6, RZ, RZ, R12 ;  /* 0x000000ffff063224 */ /* 0x001fe200078e000c */
[----:B------:R-:W-:Y:S01]  /*8200*/  @P3 MOV R7, R13 ;  /* 0x0000000d00073202 */ /* 0x000fe20000000f00 */
[----:B------:R-:W-:-:S04]  /*8210*/  FMUL R11, R48, R154 ;  /* 0x0000009a300b7220 */ /* 0x000fc80000400000 */
[----:B------:R0:W-:Y:S01]  /*8220*/  @P3 STG.E desc[UR36][R6.64+0x84], R43 ;  /* 0x0000842b06003986 */ /* 0x0001e2000c101924 */
[----:B------:R-:W-:-:S03]  /*8230*/  ISETP.GT.AND P3, PT, R0, 0x29, P0 ;  /* 0x000000290000780c */ /* 0x000fc60000764270 */
[----:B------:R1:W-:Y:S01]  /*8240*/  @P4 STG.E desc[UR36][R4.64+0xa0], R3 ;  /* 0x0000a00304004986 */ /* 0x0003e2000c101924 */
[----:B------:R-:W-:-:S03]  /*8250*/  ISETP.GT.AND P4, PT, R0, 0x30, P1 ;  /* 0x000000300000780c */ /* 0x000fc60000f84270 */
[----:B------:R-:W-:Y:S01]  /*8260*/  @P5 STG.E desc[UR36][R4.64+0xa4], R45 ;  /* 0x0000a42d04005986 */ /* 0x000fe2000c101924 */
[----:B------:R-:W-:Y:S01]  /*8270*/  ISETP.GT.AND P5, PT, R0, 0x31, P1 ;  /* 0x000000310000780c */ /* 0x000fe20000fa4270 */
[----:B0-----:R-:W-:Y:S02]  /*8280*/  @P2 IMAD.MOV.U32 R6, RZ, RZ, R12 ;  /* 0x000000ffff062224 */ /* 0x001fe400078e000c */
[----:B------:R-:W-:Y:S02]  /*8290*/  @P2 IMAD.MOV.U32 R7, RZ, RZ, R13 ;  /* 0x000000ffff072224 */ /* 0x000fe400078e000d */
[----:B-1----:R-:W-:-:S03]  /*82a0*/  FMUL R3, R50, R154 ;  /* 0x0000009a32037220 */ /* 0x002fc60000400000 */
[----:B------:R0:W-:Y:S01]  /*82b0*/  @P2 STG.E desc[UR36][R6.64+0xa0], R9 ;  /* 0x0000a00906002986 */ /* 0x0001e2000c101924 */
[----:B------:R-:W-:Y:S02]  /*82c0*/  ISETP.GT.AND P2, PT, R0, 0x30, P0 ;  /* 0x000000300000780c */ /* 0x000fe40000744270 */
        /* <DEDUP_REMOVED lines=118> */
[C---:B------:R-:W-:Y:S02]  /*8a30*/  ISETP.GT.AND P4, PT, R0.reuse, 0x71, P0 ;  /* 0x000000710000780c */ /* 0x040fe40000784270 */
[C---:B------:R-:W-:Y:S01]  /*8a40*/  ISETP.GT.AND P0, PT, R0.reuse, 0x79, P0 ;  /* 0x000000790000780c */ /* 0x040fe20000704270 */
[----:B------:R-:W-:Y:S01]  /*8a50*/  @P2 STG.E desc[UR36][R4.64+0x1c4], R81 ;  /* 0x0001c45104002986 */ /* 0x000fe2000c101924 */
[C---:B------:R-:W-:Y:S02]  /*8a60*/  ISETP.GT.AND P2, PT, R0.reuse, 0x78, P1 ;  /* 0x000000780000780c */ /* 0x040fe40000f44270 */
[----:B------:R-:W-:-:S03]  /*8a70*/  ISETP.GT.AND P1, PT, R0, 0x79, P1 ;  /* 0x000000790000780c */ /* 0x000fc60000f24270 */
[----:B0-----:R-:W-:Y:S01]  /*8a80*/  @P3 MOV R6, R12 ;  /* 0x0000000c00063202 */ /* 0x001fe20000000f00 */
[----:B------:R-:W-:Y:S02]  /*8a90*/  @P3 IMAD.MOV.U32 R7, RZ, RZ, R13 ;  /* 0x000000ffff073224 */ /* 0x000fe400078e000d */
[----:B-1----:R-:W-:-:S03]  /*8aa0*/  FMUL R11, R86, R154 ;  /* 0x0000009a560b7220 */ /* 0x002fc60000400000 */
[----:B------:R0:W-:Y:S02]  /*8ab0*/  @P3 STG.E desc[UR36][R6.64+0x1c0], R3 ;  /* 0x0001c00306003986 */ /* 0x0001e4000c101924 */
[----:B0-----:R-:W-:Y:S01]  /*8ac0*/  @P4 MOV R6, R12 ;  /* 0x0000000c00064202 */ /* 0x001fe20000000f00 */
[----:B------:R-:W-:-:S05]  /*8ad0*/  @P4 IMAD.MOV.U32 R7, RZ, RZ, R13 ;  /* 0x000000ffff074224 */ /* 0x000fca00078e000d */
[----:B------:R-:W-:Y:S04]  /*8ae0*/  @P4 STG.E desc[UR36][R6.64+0x1c4], R83 ;  /* 0x0001c45306004986 */ /* 0x000fe8000c101924 */
[----:B------:R-:W-:Y:S04]  /*8af0*/  @P2 STG.E desc[UR36][R4.64+0x1e0], R9 ;  /* 0x0001e00904002986 */ /* 0x000fe8000c101924 */
[----:B------:R0:W-:Y:S02]  /*8b00*/  @P1 STG.E desc[UR36][R4.64+0x1e4], R85 ;  /* 0x0001e45504001986 */ /* 0x0001e4000c101924 */
[----:B0-----:R-:W-:Y:S01]  /*8b10*/  @P5 MOV R4, R12 ;  /* 0x0000000c00045202 */ /* 0x001fe20000000f00 */
[----:B------:R-:W-:-:S05]  /*8b20*/  @P5 IMAD.MOV.U32 R5, RZ, RZ, R13 ;  /* 0x000000ffff055224 */ /* 0x000fca00078e000d */
[----:B------:R0:W-:Y:S04]  /*8b30*/  @P5 STG.E desc[UR36][R4.64+0x1e0], R11 ;  /* 0x0001e00b04005986 */ /* 0x0001e8000c101924 */
[----:B------:R0:W-:Y:S02]  /*8b40*/  @P0 STG.E desc[UR36][R12.64+0x1e4], R87 ;  /* 0x0001e4570c000986 */ /* 0x0001e4000c101924 */
.L_x_280:
[----:B------:R-:W-:Y:S05]  /*8b50*/  BSYNC B0 ;  /* 0x0000000000007941 */ /* 0x000fea0003800000 */
.L_x_28:
[----:B------:R-:W-:Y:S01]  /*8b60*/  ULDC UR4, c[0x0][0xc] ;  /* 0x0000030000047ab9 */ /* 0x000fe20000000800 */
[----:B------:R-:W-:Y:S01]  /*8b70*/  ULDC UR5, c[0x0][0x10] ;  /* 0x0000040000057ab9 */ /* 0x000fe20000000800 */
[----:B0-----:R-:W0:Y:S01]  /*8b80*/  LDC R3, c[0x0][0x14] ;  /* 0x00000500ff037b82 */ /* 0x001e220000000800 */
[----:B------:R-:W-:Y:S01]  /*8b90*/  UIMAD.WIDE.U32 UR4, UR4, UR5, URZ ;  /* 0x00000005040472a5 */ /* 0x000fe2000f8e003f */
[----:B------:R-:W-:Y:S01]  /*8ba0*/  PRMT R0, RZ, 0x7610, R0 ;  /* 0x00007610ff007816 */ /* 0x000fe20000000000 */
[----:B------:R-:W-:Y:S01]  /*8bb0*/  IMAD.MOV.U32 R153, RZ, RZ, -0x1 ;  /* 0xffffffffff997424 */ /* 0x000fe200078e00ff */
[----:B------:R-:W-:-:S03]  /*8bc0*/  MOV R23, 0xffffffff ;  /* 0xffffffff00177802 */ /* 0x000fc60000000f00 */
[----:B0-----:R-:W-:-:S04]  /*8bd0*/  IMAD.WIDE.U32 R16, R3, UR4, R16 ;  /* 0x0000000403107c25 */ /* 0x001fc8000f8e0010 */
[----:B------:R-:W-:Y:S01]  /*8be0*/  IMAD R3, R3, UR5, RZ ;  /* 0x0000000503037c24 */ /* 0x000fe2000f8e02ff */
[----:B------:R-:W-:Y:S02]  /*8bf0*/  ULDC.64 UR4, c[0x0][0x650] ;  /* 0x0001940000047ab9 */ /* 0x000fe40000000a00 */
[----:B------:R-:W-:Y:S02]  /*8c00*/  ISETP.GE.U32.AND P0, PT, R16, UR4, PT ;  /* 0x0000000410007c0c */ /* 0x000fe4000bf06070 */
[----:B------:R-:W-:-:S04]  /*8c10*/  IADD3 R17, R17, R3, RZ ;  /* 0x0000000311117210 */ /* 0x000fc80007ffe0ff */
[----:B------:R-:W-:-:S13]  /*8c20*/  ISETP.GE.U32.AND.EX P0, PT, R17, UR5, PT, P0 ;  /* 0x0000000511007c0c */ /* 0x000fda000bf06100 */
[----:B------:R-:W-:Y:S05]  /*8c30*/  @P0 BRA `(.L_x_281) ;  /* 0x0000000400640947 */ /* 0x000fea0003800000 */
[----:B------:R-:W0:Y:S01]  /*8c40*/  S2R R12, SR_CTAID.X ;  /* 0x00000000000c7919 */ /* 0x000e220000002500 */
[----:B--2---:R-:W2:Y:S01]  /*8c50*/  LDC.64 R10, c[0x0][0x628] ;  /* 0x00018a00ff0a7b82 */ /* 0x004ea20000000a00 */
[----:B------:R-:W-:Y:S01]  /*8c60*/  ULDC UR4, c[0x0][0x150] ;  /* 0x0000540000047ab9 */ /* 0x000fe20000000800 */
[----:B------:R-:W-:Y:S01]  /*8c70*/  IMAD.MOV.U32 R8, RZ, RZ, R16 ;  /* 0x000000ffff087224 */ /* 0x000fe200078e0010 */
[----:B------:R-:W0:Y:S01]  /*8c80*/  S2R R24, SR_CTAID.Y ;  /* 0x0000000000187919 */ /* 0x000e220000002600 */
[----:B------:R-:W-:-:S04]  /*8c90*/  MOV R9, R17 ;  /* 0x0000001100097202 */ /* 0x000fc80000000f00 */
[----:B------:R-:W1:Y:S08]  /*8ca0*/  LDC R21, c[0x0][0x144] ;  /* 0x00005100ff157b82 */ /* 0x000e700000000800 */
[----:B------:R-:W1:Y:S08]  /*8cb0*/  LDC R0, c[0x0][0x630] ;  /* 0x00018c00ff007b82 */ /* 0x000e700000000800 */
[----:B------:R-:W1:Y:S01]  /*8cc0*/  LDC.64 R14, c[0x0][0x620] ;  /* 0x00018800ff0e7b82 */ /* 0x000e620000000a00 */
[----:B--2---:R-:W-:-:S04]  /*8cd0*/  ISETP.NE.U32.AND P0, PT, R10, RZ, PT ;  /* 0x000000ff0a00720c */ /* 0x004fc80003f05070 */
[----:B------:R-:W-:Y:S02]  /*8ce0*/  ISETP.NE.AND.EX P0, PT, R11, RZ, PT, P0 ;  /* 0x000000ff0b00720c */ /* 0x000fe40003f05300 */
[----:B0-----:R-:W-:-:S05]  /*8cf0*/  I2FP.F32.U32 R3, R12 ;  /* 0x0000000c00037245 */ /* 0x001fca0000201000 */
[----:B------:R-:W-:-:S04]  /*8d00*/  FMUL R3, R3, UR4 ;  /* 0x0000000403037c20 */ /* 0x000fc80008400000 */
[----:B------:R0:W2:Y:S02]  /*8d10*/  F2I.U32.TRUNC.NTZ R20, R3 ;  /* 0x0000000300147305 */ /* 0x0000a4000020f000 */
[----:B------:R-:W-:Y:S05]  /*8d20*/  @!P0 BRA `(.L_x_282) ;  /* 0x0000000000288947 */ /* 0x000fea0003800000 */
[----:B0-----:R-:W0:Y:S02]  /*8d30*/  LDC R3, c[0x0][0x634] ;  /* 0x00018d00ff037b82 */ /* 0x001e240000000800 */
[----:B0-----:R-:W-:-:S05]  /*8d40*/  IADD3 R3, P0, R16, R3, RZ ;  /* 0x0000000310037210 */ /* 0x001fca0007f1e0ff */
[----:B------:R-:W-:-:S04]  /*8d50*/  IMAD.X R13, RZ, RZ, R17, P0 ;  /* 0x000000ffff0d7224 */ /* 0x000fc800000e0611 */
[----:B------:R-:W-:-:S04]  /*8d60*/  IMAD.WIDE.U32 R4, R13, R10, RZ ;  /* 0x0000000a0d047225 */ /* 0x000fc800078e00ff */
[----:B---3--:R-:W-:-:S04]  /*8d70*/  IMAD.WIDE.U32 R6, P0, R3, R11, R4 ;  /* 0x0000000b03067225 */ /* 0x008fc80007800004 */
[----:B------:R-:W-:Y:S01]  /*8d80*/  IMAD.WIDE.U32 R4, R3, R10, RZ ;  /* 0x0000000a03047225 */ /* 0x000fe200078e00ff */
[----:B------:R-:W-:-:S03]  /*8d90*/  IADD3.X R9, RZ, RZ, RZ, P0, !PT ;  /* 0x000000ffff097210 */ /* 0x000fc600007fe4ff */
[----:B------:R-:W-:Y:S01]  /*8da0*/  IMAD.MOV.U32 R8, RZ, RZ, R7 ;  /* 0x000000ffff087224 */ /* 0x000fe200078e0007 */
[----:B------:R-:W-:-:S05]  /*8db0*/  IADD3 RZ, P0, R5, R6, RZ ;  /* 0x0000000605ff7210 */ /* 0x000fca0007f1e0ff */
[----:B------:R-:W-:-:S08]  /*8dc0*/  IMAD.WIDE.U32.X R8, R13, R11, R8, P0 ;  /* 0x0000000b0d087225 */ /* 0x000fd000000e0408 */
.L_x_282:
[----:B---3--:R-:W3:Y:S01]  /*8dd0*/  LDC.64 R28, c[0x0][0x640] ;  /* 0x00019000ff1c7b82 */ /* 0x008ee20000000a00 */
[-CC-:B-1----:R-:W-:Y:S01]  /*8de0*/  SHF.R.U64 R23, R8, R0.reuse, R9.reuse ;  /* 0x0000000008177219 */ /* 0x182fe20000001209 */
[----:B--2---:R-:W-:Y:S01]  /*8df0*/  IMAD.MOV R20, RZ, RZ, -R20 ;  /* 0x000000ffff147224 */ /* 0x004fe200078e0a14 */
[----:B------:R-:W-:Y:S01]  /*8e00*/  SHF.R.U32.HI R0, RZ, R0, R9 ;  /* 0x00000000ff007219 */ /* 0x000fe20000011609 */
[----:B------:R-:W-:Y:S01]  /*8e10*/  ULDC UR4, c[0x0][0x154] ;  /* 0x0000550000047ab9 */ /* 0x000fe20000000800 */
[----:B0-----:R-:W-:Y:S01]  /*8e20*/  IADD3 R3, P0, RZ, -R23, RZ ;  /* 0x80000017ff037210 */ /* 0x001fe20007f1e0ff */
[----:B------:R-:W-:Y:S01]  /*8e30*/  IMAD R21, R21, R20, R12 ;  /* 0x0000001415157224 */ /* 0x000fe200078e020c */
[----:B------:R-:W-:Y:S01]  /*8e40*/  MOV R7, 0x1 ;  /* 0x0000000100077802 */ /* 0x000fe20000000f00 */
[----:B------:R-:W0:Y:S01]  /*8e50*/  LDC R6, c[0x0][0x618] ;  /* 0x00018600ff067b82 */ /* 0x000e220000000800 */
[----:B------:R-:W-:-:S05]  /*8e60*/  IADD3.X R5, RZ, ~R0, RZ, P0, !PT ;  /* 0x80000000ff057210 */ /* 0x000fca00007fe4ff */
[-C--:B------:R-:W-:Y:S02]  /*8e70*/  IMAD R0, R5, R14.reuse, RZ ;  /* 0x0000000e05007224 */ /* 0x080fe400078e02ff */
[----:B------:R-:W1:Y:S01]  /*8e80*/  LDC R8, c[0x0][0x608] ;  /* 0x00018200ff087b82 */ /* 0x000e620000000800 */
[----:B------:R-:W-:-:S04]  /*8e90*/  IMAD.WIDE.U32 R4, R3, R14, R16 ;  /* 0x0000000e03047225 */ /* 0x000fc800078e0010 */
[----:B------:R-:W-:Y:S01]  /*8ea0*/  IMAD R3, R3, R15, R0 ;  /* 0x0000000f03037224 */ /* 0x000fe200078e0200 */
[----:B------:R-:W-:Y:S02]  /*8eb0*/  I2FP.F32.U32 R0, R24 ;  /* 0x0000001800007245 */ /* 0x000fe40000201000 */
[----:B------:R-:W2:Y:S01]  /*8ec0*/  LDC R26, c[0x0][0x658] ;  /* 0x00019600ff1a7b82 */ /* 0x000ea20000000800 */
[----:B---3--:R-:W-:Y:S02]  /*8ed0*/  ISETP.NE.U32.AND P0, PT, R28, RZ, PT ;  /* 0x000000ff1c00720c */ /* 0x008fe40003f05070 */
[----:B------:R-:W-:Y:S01]  /*8ee0*/  IADD3 R3, R5, R3, RZ ;  /* 0x0000000305037210 */ /* 0x000fe20007ffe0ff */
[----:B------:R-:W-:Y:S01]  /*8ef0*/  FMUL R0, R0, UR4 ;  /* 0x0000000400007c20 */ /* 0x000fe20008400000 */
[----:B------:R-:W-:Y:S01]  /*8f00*/  ISETP.NE.AND.EX P0, PT, R29, RZ, PT, P0 ;  /* 0x000000ff1d00720c */ /* 0x000fe20003f05300 */
[----:B------:R-:W-:Y:S02]  /*8f10*/  IMAD.MOV.U32 R5, RZ, RZ, -0x1 ;  /* 0xffffffffff057424 */ /* 0x000fe400078e00ff */
[----:B------:R-:W3:Y:S01]  /*8f20*/  LDC R15, c[0x0][0x148] ;  /* 0x00005200ff0f7b82 */ /* 0x000ee20000000800 */
[-CC-:B0-----:R-:W-:Y:S01]  /*8f30*/  SHF.R.U64 R12, R4, R6.reuse, R3.reuse ;  /* 0x00000006040c7219 */ /* 0x181fe20000001203 */
[----:B------:R0:W0:Y:S01]  /*8f40*/  F2I.U32.TRUNC.NTZ R13, R0 ;  /* 0x00000000000d7305 */ /* 0x000022000020f000 */
[----:B------:R-:W-:-:S05]  /*8f50*/  SHF.R.U32.HI R3, RZ, R6, R3 ;  /* 0x00000006ff037219 */ /* 0x000fca0000011603 */
[----:B------:R-:W0:Y:S01]  /*8f60*/  LDC R20, c[0x0][0x600] ;  /* 0x00018000ff147b82 */ /* 0x000e220000000800 */
[-CC-:B-1----:R-:W-:Y:S02]  /*8f70*/  SHF.R.U64 R10, R12, R8.reuse, R3.reuse ;  /* 0x000000080c0a7219 */ /* 0x182fe40000001203 */
[----:B------:R-:W-:-:S05]  /*8f80*/  SHF.R.U32.HI R3, RZ, R8, R3 ;  /* 0x00000008ff037219 */ /* 0x000fca0000011603 */
[----:B------:R-:W1:Y:S01]  /*8f90*/  LDC R27, c[0x0][0x648] ;  /* 0x00019200ff1b7b82 */ /* 0x000e620000000800 */
[-C--:B--2---:R-:W-:Y:S02]  /*8fa0*/  SHF.L.U32 R4, R5, R26.reuse, RZ ;  /* 0x0000001a05047219 */ /* 0x084fe400000006ff */
[--C-:B------:R-:W-:Y:S02]  /*8fb0*/  SHF.R.U64 R14, R10, R26, R3.reuse ;  /* 0x0000001a0a0e7219 */ /* 0x100fe40000001203 */
[----:B------:R-:W-:Y:S02]  /*8fc0*/  LOP3.LUT R25, RZ, R4, RZ, 0x33, !PT ;  /* 0x00000004ff197212 */ /* 0x000fe400078e33ff */
[-C--:B------:R-:W-:Y:S01]  /*8fd0*/  SHF.R.U32.HI R5, RZ, R26.reuse, R3 ;  /* 0x0000001aff057219 */ /* 0x080fe20000011603 */
[----:B------:R-:W2:Y:S01]  /*8fe0*/  LDC R30, c[0x0][0x638] ;  /* 0x00018e00ff1e7b82 */ /* 0x000ea20000000800 */
[----:B------:R-:W-:Y:S01]  /*8ff0*/  SHF.L.U32 R152, R7, R26, RZ ;  /* 0x0000001a07987219 */ /* 0x000fe200000006ff */
[----:B------:R-:W-:-:S06]  /*9000*/  IMAD.MOV.U32 R4, RZ, RZ, R14 ;  /* 0x000000ffff047224 */ /* 0x000fcc00078e000e */
[----:B------:R-:W0:Y:S01]  /*9010*/  LDC R31, c[0x0][0x610] ;  /* 0x00018400ff1f7b82 */ /* 0x000e220000000800 */
[----:B------:R-:W-:Y:S05]  /*9020*/  @!P0 BRA `(.L_x_283) ;  /* 0x0000000000288947 */ /* 0x000fea0003800000 */
[----:B------:R-:W4:Y:S02]  /*9030*/  LDC R3, c[0x0][0x64c] ;  /* 0x00019300ff037b82 */ /* 0x000f240000000800 */
[----:B----4-:R-:W-:-:S04]  /*9040*/  IADD3 R3, P0, R14, R3, RZ ;  /* 0x000000030e037210 */ /* 0x010fc80007f1e0ff */
[----:B------:R-:W-:-:S05]  /*9050*/  IADD3.X R11, RZ, R5, RZ, P0, !PT ;  /* 0x00000005ff0b7210 */ /* 0x000fca00007fe4ff */
[----:B------:R-:W-:-:S04]  /*9060*/  IMAD.WIDE.U32 R4, R11, R28, RZ ;  /* 0x0000001c0b047225 */ /* 0x000fc800078e00ff */
[----:B------:R-:W-:-:S04]  /*9070*/  IMAD.WIDE.U32 R6, P0, R3, R29, R4 ;  /* 0x0000001d03067225 */ /* 0x000fc80007800004 */
[----:B------:R-:W-:Y:S01]  /*9080*/  IMAD.WIDE.U32 R4, R3, R28, RZ ;  /* 0x0000001c03047225 */ /* 0x000fe200078e00ff */
[----:B------:R-:W-:-:S03]  /*9090*/  MOV R8, R7 ;  /* 0x0000000700087202 */ /* 0x000fc60000000f00 */
[----:B------:R-:W-:Y:S01]  /*90a0*/  IMAD.X R9, RZ, RZ, RZ, P0 ;  /* 0x000000ffff097224 */ /* 0x000fe200000e06ff */
[----:B------:R-:W-:-:S05]  /*90b0*/  IADD3 RZ, P0, R5, R6, RZ ;  /* 0x0000000605ff7210 */ /* 0x000fca0007f1e0ff */
[----:B------:R-:W-:-:S08]  /*90c0*/  IMAD.WIDE.U32.X R4, R11, R29, R8, P0 ;  /* 0x0000001d0b047225 */ /* 0x000fd000000e0408 */
.L_x_283:
[----:B------:R-:W-:Y:S01]  /*90d0*/  ISETP.NE.AND P0, PT, R2, 0x1, PT ;  /* 0x000000010200780c */ /* 0x000fe20003f05270 */
[----:B0-----:R-:W-:Y:S01]  /*90e0*/  IMAD.MOV R13, RZ, RZ, -R13 ;  /* 0x000000ffff0d7224 */ /* 0x001fe200078e0a0d */
[----:B-1----:R-:W-:Y:S02]  /*90f0*/  SHF.R.U64 R0, R4, R27, R5 ;  /* 0x0000001b04007219 */ /* 0x002fe40000001205 */
[----:B------:R-:W-:Y:S02]  /*9100*/  LOP3.LUT R5, R10, R25, RZ, 0xc0, !PT ;  /* 0x000000190a057212 */ /* 0x000fe400078ec0ff */
[----:B------:R-:W-:Y:S01]  /*9110*/  IADD3 R7, R20, -0x1, RZ ;  /* 0xffffffff14077810 */ /* 0x000fe20007ffe0ff */
[----:B------:R-:W-:Y:S01]  /*9120*/  IMAD.MOV R3, RZ, RZ, -R0 ;  /* 0x000000ffff037224 */ /* 0x000fe200078e0a00 */
[----:B------:R-:W-:Y:S01]  /*9130*/  MOV R4, 0x1 ;  /* 0x0000000100047802 */ /* 0x000fe20000000f00 */
[----:B------:R-:W-:Y:S01]  /*9140*/  IMAD R152, R152, R0, R5 ;  /* 0x0000000098987224 */ /* 0x000fe200078e0205 */
[----:B------:R-:W-:Y:S01]  /*9150*/  LOP3.LUT R5, R12, R7, RZ, 0xc0, !PT ;  /* 0x000000070c057212 */ /* 0x000fe200078ec0ff */
[----:B--2---:R-:W-:-:S02]  /*9160*/  IMAD R0, R3, R30, R14 ;  /* 0x0000001e03007224 */ /* 0x004fc400078e020e */
[----:B---3--:R-:W-:Y:S02]  /*9170*/  @P0 IMAD R21, R15, R13, R24 ;  /* 0x0000000d0f150224 */ /* 0x008fe400078e0218 */
[----:B------:R-:W-:Y:S01]  /*9180*/  IMAD R3, R0, R20, R5 ;  /* 0x0000001400037224 */ /* 0x000fe200078e0205 */
[----:B------:R-:W-:Y:S01]  /*9190*/  PRMT R0, R4, 0x7610, R0 ;  /* 0x0000761004007816 */ /* 0x000fe20000000000 */
[----:B------:R-:W-:-:S05]  /*91a0*/  IMAD R152, R152, R31, R21 ;  /* 0x0000001f98987224 */ /* 0x000fca00078e0215 */
[----:B------:R-:W-:Y:S02]  /*91b0*/  SEL R153, R3, R152, !P0 ;  /* 0x0000009803997207 */ /* 0x000fe40004000000 */
[----:B------:R-:W-:-:S07]  /*91c0*/  SEL R152, R152, R3, !P0 ;  /* 0x0000000398987207 */ /* 0x000fce0004000000 */
.L_x_281:
[----:B------:R-:W-:-:S13]  /*91d0*/  LOP3.LUT P0, RZ, R0, 0xff, RZ, 0xc0, !PT ;  /* 0x000000ff00ff7812 */ /* 0x000fda000780c0ff */
[----:B------:R-:W-:Y:S05]  /*91e0*/  @P0 BRA `(.L_x_284) ;  /* 0xffffff7c00400947 */ /* 0x000fea000383ffff */
[----:B------:R-:W-:Y:S05]  /*91f0*/  EXIT ;  /* 0x000000000000794d */ /* 0x000fea0003800000 */
.L_x_3:
[----:B0-----:R-:W-:Y:S01]  /*9200*/  ULDC.64 UR4, c[0x0][0x650] ;  /* 0x0001940000047ab9 */ /* 0x001fe20000000a00 */
        /* <DEDUP_REMOVED lines=8> */
[----:B------:R-:W-:Y:S01]  /*9290*/  MOV R10, R16 ;  /* 0x00000010000a7202 */ /* 0x000fe20000000f00 */
[----:B------:R-:W-:-:S06]  /*92a0*/  IMAD.MOV.U32 R11, RZ, RZ, R17 ;  /* 0x000000ffff0b7224 */ /* 0x000fcc00078e0011 */
        /* <DEDUP_REMOVED lines=15> */
.L_x_286:
[--C-:B------:R-:W-:Y:S01]  /*93a0*/  SHF.R.U64 R12, R10, R14, R11.reuse ;  /* 0x0000000e0a0c7219 */ /* 0x100fe2000000120b */
[----:B------:R-:W0:Y:S01]  /*93b0*/  LDC R22, c[0x0][0x618] ;  /* 0x00018600ff167b82 */ /* 0x000e220000000800 */
[----:B------:R-:W-:Y:S01]  /*93c0*/  I2FP.F32.U32 R6, R4 ;  /* 0x0000000400067245 */ /* 0x000fe20000201000 */
[----:B------:R-:W-:Y:S01]  /*93d0*/  ULDC UR4, c[0x0][0x150] ;  /* 0x0000540000047ab9 */ /* 0x000fe20000000800 */
[----:B------:R-:W-:Y:S02]  /*93e0*/  SHF.R.U32.HI R5, RZ, R14, R11 ;  /* 0x0000000eff057219 */ /* 0x000fe4000001160b */
[----:B------:R-:W-:Y:S01]  /*93f0*/  IADD3 R9, P0, RZ, -R12, RZ ;  /* 0x8000000cff097210 */ /* 0x000fe20007f1e0ff */
[----:B------:R-:W-:Y:S01]  /*9400*/  FMUL R11, R6, UR4 ;  /* 0x00000004060b7c20 */ /* 0x000fe20008400000 */
[----:B------:R-:W-:Y:S01]  /*9410*/  ULDC UR4, c[0x0][0x154] ;  /* 0x0000550000047ab9 */ /* 0x000fe20000000800 */
[----:B------:R-:W1:Y:S02]  /*9420*/  LDC.64 R24, c[0x0][0x640] ;  /* 0x00019000ff187b82 */ /* 0x000e640000000a00 */
[----:B------:R-:W-:-:S02]  /*9430*/  IMAD.X R5, RZ, RZ, ~R5, P0 ;  /* 0x000000ffff057224 */ /* 0x000fc400000e0e05 */
[----:B------:R-:W2:Y:S01]  /*9440*/  F2I.U32.TRUNC.NTZ R11, R11 ;  /* 0x0000000b000b7305 */ /* 0x000ea2000020f000 */
[----:B------:R-:W-:-:S03]  /*9450*/  IMAD.WIDE.U32 R6, R9, R20, R16 ;  /* 0x0000001409067225 */ /* 0x000fc600078e0010 */
[----:B------:R-:W3:Y:S01]  /*9460*/  LDC R13, c[0x0][0x144] ;  /* 0x00005100ff0d7b82 */ /* 0x000ee20000000800 */
[----:B------:R-:W-:-:S04]  /*9470*/  IMAD R8, R5, R20, RZ ;  /* 0x0000001405087224 */ /* 0x000fc800078e02ff */
[----:B------:R-:W-:Y:S01]  /*9480*/  IMAD R5, R9, R21, R8 ;  /* 0x0000001509057224 */ /* 0x000fe200078e0208 */
[----:B------:R-:W-:Y:S02]  /*9490*/  MOV R8, 0xffffffff ;  /* 0xffffffff00087802 */ /* 0x000fe40000000f00 */
[----:B------:R-:W4:Y:S02]  /*94a0*/  LDC R14, c[0x0][0x608] ;  /* 0x00018200ff0e7b82 */ /* 0x000f240000000800 */
[----:B------:R-:W-:Y:S02]  /*94b0*/  IADD3 R5, R7, R5, RZ ;  /* 0x0000000507057210 */ /* 0x000fe40007ffe0ff */
[----:B------:R-:W-:Y:S02]  /*94c0*/  I2FP.F32.U32 R7, R3 ;  /* 0x0000000300077245 */ /* 0x000fe40000201000 */
[-C--:B0-----:R-:W-:Y:S01]  /*94d0*/  SHF.R.U64 R10, R6, R22.reuse, R5 ;  /* 0x00000016060a7219 */ /* 0x081fe20000001205 */
[----:B--2---:R-:W-:Y:S01]  /*94e0*/  IMAD.MOV R6, RZ, RZ, -R11 ;  /* 0x000000ffff067224 */ /* 0x004fe200078e0a0b */
[----:B------:R-:W0:Y:S01]  /*94f0*/  LDC R9, c[0x0][0x658] ;  /* 0x00019600ff097b82 */ /* 0x000e220000000800 */
[----:B-1----:R-:W-:Y:S01]  /*9500*/  ISETP.NE.U32.AND P0, PT, R24, RZ, PT ;  /* 0x000000ff1800720c */ /* 0x002fe20003f05070 */
[----:B------:R-:W-:Y:S01]  /*9510*/  FMUL R7, R7, UR4 ;  /* 0x0000000407077c20 */ /* 0x000fe20008400000 */
[----:B------:R-:W-:-:S02]  /*9520*/  SHF.R.U32.HI R5, RZ, R22, R5 ;  /* 0x00000016ff057219 */ /* 0x000fc40000011605 */
[----:B------:R-:W-:-:S03]  /*9530*/  ISETP.NE.AND.EX P0, PT, R25, RZ, PT, P0 ;  /* 0x000000ff1900720c */ /* 0x000fc60003f05300 */
[----:B------:R-:W1:Y:S01]  /*9540*/  LDC R20, c[0x0][0x148] ;  /* 0x00005200ff147b82 */ /* 0x000e620000000800 */
[----:B---3--:R-:W-:Y:S02]  /*9550*/  IMAD R23, R13, R6, R4 ;  /* 0x000000060d177224 */ /* 0x008fe400078e0204 */
[----:B------:R-:W-:-:S05]  /*9560*/  IMAD.MOV.U32 R6, RZ, RZ, 0x1 ;  /* 0x00000001ff067424 */ /* 0x000fca00078e00ff */
[----:B------:R-:W2:Y:S01]  /*9570*/  LDC R21, c[0x0][0x600] ;  /* 0x00018000ff157b82 */ /* 0x000ea20000000800 */
[-CC-:B----4-:R-:W-:Y:S02]  /*9580*/  SHF.R.U64 R13, R10, R14.reuse, R5.reuse ;  /* 0x0000000e0a0d7219 */ /* 0x190fe40000001205 */
[----:B------:R-:W-:Y:S02]  /*9590*/  SHF.R.U32.HI R4, RZ, R14, R5 ;  /* 0x0000000eff047219 */ /* 0x000fe40000011605 */
[----:B------:R3:W4:Y:S03]  /*95a0*/  F2I.U32.TRUNC.NTZ R14, R7 ;  /* 0x00000007000e7305 */ /* 0x000726000020f000 */
[----:B------:R-:W1:Y:S01]  /*95b0*/  LDC R26, c[0x0][0x648] ;  /* 0x00019200ff1a7b82 */ /* 0x000e620000000800 */
[-C--:B0-----:R-:W-:Y:S02]  /*95c0*/  SHF.L.U32 R8, R8, R9.reuse, RZ ;  /* 0x0000000908087219 */ /* 0x081fe400000006ff */
[----:B------:R-:W-:-:S02]  /*95d0*/  SHF.R.U64 R15, R13, R9, R4 ;  /* 0x000000090d0f7219 */ /* 0x000fc40000001204 */
[-C--:B------:R-:W-:Y:S02]  /*95e0*/  SHF.R.U32.HI R5, RZ, R9.reuse, R4 ;  /* 0x00000009ff057219 */ /* 0x080fe40000011604 */
[----:B------:R-:W-:Y:S01]  /*95f0*/  SHF.L.U32 R22, R6, R9, RZ ;  /* 0x0000000906167219 */ /* 0x000fe200000006ff */
[----:B------:R-:W0:Y:S01]  /*9600*/  LDC R27, c[0x0][0x638] ;  /* 0x00018e00ff1b7b82 */ /* 0x000e220000000800 */
[----:B------:R-:W-:Y:S02]  /*9610*/  LOP3.LUT R28, RZ, R8, RZ, 0x33, !PT ;  /* 0x00000008ff1c7212 */ /* 0x000fe400078e33ff */
[----:B------:R-:W-:-:S05]  /*9620*/  MOV R4, R15 ;  /* 0x0000000f00047202 */ /* 0x000fca0000000f00 */
[----:B------:R-:W0:Y:S01]  /*9630*/  LDC R29, c[0x0][0x610] ;  /* 0x00018400ff1d7b82 */ /* 0x000e220000000800 */
[----:B---34-:R-:W-:Y:S05]  /*9640*/  @!P0 BRA `(.L_x_287) ;  /* 0x0000000000288947 */ /* 0x018fea0003800000 */
[----:B------:R-:W3:Y:S02]  /*9650*/  LDC R4, c[0x0][0x64c] ;  /* 0x00019300ff047b82 */ /* 0x000ee40000000800 */
[----:B---3--:R-:W-:-:S05]  /*9660*/  IADD3 R9, P0, R15, R4, RZ ;  /* 0x000000040f097210 */ /* 0x008fca0007f1e0ff */
[----:B------:R-:W-:-:S04]  /*9670*/  IMAD.X R11, RZ, RZ, R5, P0 ;  /* 0x000000ffff0b7224 */ /* 0x000fc800000e0605 */
[----:B------:R-:W-:-:S04]  /*9680*/  IMAD.WIDE.U32 R4, R11, R24, RZ ;  /* 0x000000180b047225 */ /* 0x000fc800078e00ff */
[----:B------:R-:W-:-:S04]  /*9690*/  IMAD.WIDE.U32 R6, P0, R9, R25, R4 ;  /* 0x0000001909067225 */ /* 0x000fc80007800004 */
[----:B------:R-:W-:Y:S01]  /*96a0*/  IMAD.WIDE.U32 R4, R9, R24, RZ ;  /* 0x0000001809047225 */ /* 0x000fe200078e00ff */
[----:B------:R-:W-:-:S03]  /*96b0*/  IADD3.X R9, RZ, RZ, RZ, P0, !PT ;  /* 0x000000ffff097210 */ /* 0x000fc600007fe4ff */
[----:B------:R-:W-:Y:S01]  /*96c0*/  IMAD.MOV.U32 R8, RZ, RZ, R7 ;  /* 0x000000ffff087224 */ /* 0x000fe200078e0007 */
[----:B------:R-:W-:-:S05]  /*96d0*/  IADD3 RZ, P0, R5, R6, RZ ;  /* 0x0000000605ff7210 */ /* 0x000fca0007f1e0ff */
[----:B------:R-:W-:-:S08]  /*96e0*/  IMAD.WIDE.U32.X R4, R11, R25, R8, P0 ;  /* 0x000000190b047225 */ /* 0x000fd000000e0408 */
.L_x_287:
[----:B------:R-:W-:Y:S01]  /*96f0*/  ISETP.NE.AND P0, PT, R2, 0x1, PT ;  /* 0x000000010200780c */ /* 0x000fe20003f05270 */
[----:B--2---:R-:W-:Y:S01]  /*9700*/  VIADD R7, R21, 0xffffffff ;  /* 0xffffffff15077836 */ /* 0x004fe20000000000 */
[----:B-1----:R-:W-:Y:S02]  /*9710*/  SHF.R.U64 R5, R4, R26, R5 ;  /* 0x0000001a04057219 */ /* 0x002fe40000001205 */
[----:B------:R-:W-:Y:S02]  /*9720*/  IADD3 R14, -R14, RZ, RZ ;  /* 0x000000ff0e0e7210 */ /* 0x000fe40007ffe1ff */
[----:B------:R-:W-:Y:S02]  /*9730*/  LOP3.LUT R4, R13, R28, RZ, 0xc0, !PT ;  /* 0x0000001c0d047212 */ /* 0x000fe400078ec0ff */
[----:B------:R-:W-:Y:S02]  /*9740*/  IADD3 R6, -R5, RZ, RZ ;  /* 0x000000ff05067210 */ /* 0x000fe40007ffe1ff */
[----:B------:R-:W-:Y:S01]  /*9750*/  LOP3.LUT R10, R10, R7, RZ, 0xc0, !PT ;  /* 0x000000070a0a7212 */ /* 0x000fe200078ec0ff */
[----:B------:R-:W-:Y:S01]  /*9760*/  IMAD R4, R22, R5, R4 ;  /* 0x0000000516047224 */ /* 0x000fe200078e0204 */
[----:B------:R-:W-:Y:S01]  /*9770*/  MOV R8, R12 ;  /* 0x0000000c00087202 */ /* 0x000fe20000000f00 */
[----:B------:R-:W-:-:S02]  /*9780*/  @P0 IMAD R23, R20, R14, R3 ;  /* 0x0000000e14170224 */ /* 0x000fc400078e0203 */
[----:B0-----:R-:W-:Y:S02]  /*9790*/  IMAD R3, R6, R27, R15 ;  /* 0x0000001b06037224 */ /* 0x001fe400078e020f */
[----:B------:R-:W-:Y:S02]  /*97a0*/  IMAD R7, R4, R29, R23 ;  /* 0x0000001d04077224 */ /* 0x000fe400078e0217 */
[----:B------:R-:W-:Y:S02]  /*97b0*/  IMAD R4, R3, R21, R10 ;  /* 0x0000001503047224 */ /* 0x000fe400078e020a */
[----:B------:R-:W-:-:S03]  /*97c0*/  IMAD.MOV.U32 R6, RZ, RZ, 0x1 ;  /* 0x00000001ff067424 */ /* 0x000fc600078e00ff */
[----:B------:R-:W-:Y:S02]  /*97d0*/  SEL R9, R4, R7, !P0 ;  /* 0x0000000704097207 */ /* 0x000fe40004000000 */
[----:B------:R-:W-:-:S07]  /*97e0*/  SEL R7, R7, R4, !P0 ;  /* 0x0000000407077207 */ /* 0x000fce0004000000 */
.L_x_285:
[----:B------:R-:W-:-:S08]  /*97f0*/  NOP ;  /* 0x0000000000007918 */ /* 0x000fd00000000000 */
[----:B------:R-:W0:-:S00]  /*9800*/  USETMAXREG.DEALLOC.CTAPOOL 0x28 ;  /* 0x00000028000079c8 */ /* 0x000e0000080e0500 */
[----:B0-----:R-:W-:-:S13]  /*9810*/  ISETP.NE.AND P0, PT, R0, RZ, PT ;  /* 0x000000ff0000720c */ /* 0x001fda0003f05270 */
[----:B------:R-:W-:Y:S05]  /*9820*/  @P0 EXIT ;  /* 0x000000000000094d */ /* 0x000fea0003800000 */
[----:B------:R-:W-:Y:S01]  /*9830*/  LOP3.LUT P0, RZ, R6, 0xff, RZ, 0xc0, !PT ;  /* 0x000000ff06ff7812 */ /* 0x000fe2000780c0ff */
[----:B------:R-:W-:Y:S01]  /*9840*/  IMAD.MOV.U32 R3, RZ, RZ, 0x1 ;  /* 0x00000001ff037424 */ /* 0x000fe200078e00ff */
[----:B------:R-:W-:-:S11]  /*9850*/  MOV R0, RZ ;  /* 0x000000ff00007202 */ /* 0x000fd60000000f00 */
[----:B------:R-:W-:Y:S05]  /*9860*/  @!P0 BRA `(.L_x_288) ;  /* 0x0000000c00648947 */ /* 0x000fea0003800000 */
[----:B------:R-:W0:Y:S01]  /*9870*/  LDC R0, c[0x0][0x28c] ;  /* 0x0000a300ff007b82 */ /* 0x000e220000000800 */
[----:B------:R-:W-:Y:S01]  /*9880*/  ULDC UR5, c[0x0][0x658] ;  /* 0x0001960000057ab9 */ /* 0x000fe20000000800 */
[----:B------:R-:W-:Y:S01]  /*9890*/  UMOV UR7, 0xffffffff ;  /* 0xffffffff00077882 */ /* 0x000fe20000000000 */
[----:B------:R-:W-:Y:S01]  /*98a0*/  ULDC UR6, c[0x0][0xc] ;  /* 0x0000030000067ab9 */ /* 0x000fe20000000800 */
[----:B------:R-:W-:Y:S01]  /*98b0*/  USHF.L.U32 UR9, UR7, UR5, URZ ;  /* 0x0000000507097299 */ /* 0x000fe2000800063f */
[C---:B------:R-:W-:Y:S01]  /*98c0*/  LOP3.LUT P2, RZ, R18.reuse, 0x7f, RZ, 0xc0, !PT ;  /* 0x0000007f12ff7812 */ /* 0x040fe2000784c0ff */
[----:B------:R-:W-:Y:S01]  /*98d0*/  UMOV UR8, 0x1 ;  /* 0x0000000100087882 */ /* 0x000fe20000000000 */
[----:B------:R-:W-:Y:S01]  /*98e0*/  ULDC UR7, c[0x0][0x10] ;  /* 0x0000040000077ab9 */ /* 0x000fe20000000800 */
[----:B------:R-:W-:Y:S01]  /*98f0*/  LOP3.LUT P0, RZ, R18, 0x1f, RZ, 0xc0, !PT ;  /* 0x0000001f12ff7812 */ /* 0x000fe2000780c0ff */
[----:B------:R-:W-:Y:S01]  /*9900*/  UIMAD.WIDE.U32 UR6, UR6, UR7, URZ ;  /* 0x00000007060672a5 */ /* 0x000fe2000f8e003f */
[----:B------:R-:W-:Y:S01]  /*9910*/  BSSY B0, `(.L_x_288) ;  /* 0x00000ce000007945 */ /* 0x000fe20003800000 */
[----:B------:R-:W-:Y:S01]  /*9920*/  USHF.L.U32 UR5, UR8, UR5, URZ ;  /* 0x0000000508057299 */ /* 0x000fe2000800063f */
[----:B------:R-:W-:Y:S01]  /*9930*/  MOV R11, 0x1 ;  /* 0x00000001000b7802 */ /* 0x000fe20000000f00 */
[----:B------:R-:W-:Y:S01]  /*9940*/  ULDC UR4, c[0x0][0x600] ;  /* 0x0001800000047ab9 */ /* 0x000fe20000000800 */
[----:B------:R-:W-:Y:S01]  /*9950*/  ULDC UR8, c[0x0][0x14] ;  /* 0x0000050000087ab9 */ /* 0x000fe20000000800 */
[----:B------:R-:W-:Y:S01]  /*9960*/  LOP3.LUT R18, R19, 0x2, RZ, 0xfc, !PT ;  /* 0x0000000213127812 */ /* 0x000fe200078efcff */
[----:B------:R-:W-:Y:S01]  /*9970*/  UIMAD.WIDE.U32 UR30, UR6, UR8, URZ ;  /* 0x00000008061e72a5 */ /* 0x000fe2000f8e003f */
[----:B------:R-:W-:Y:S01]  /*9980*/  PLOP3.LUT P0, PT, P0, P2, PT, 0x8a, 0x0 ;  /* 0x000000000000781c */ /* 0x000fe20000705172 */
[----:B------:R-:W-:-:S02]  /*9990*/  UIMAD UR7, UR7, UR8, URZ ;  /* 0x00000008070772a4 */ /* 0x000fc4000f8e023f */
[----:B------:R-:W-:Y:S02]  /*99a0*/  UIADD3 UR4, UR4, -0x1, URZ ;  /* 0xffffffff04047890 */ /* 0x000fe4000fffe03f */
[----:B------:R-:W-:Y:S01]  /*99b0*/  ULOP3.LUT UR6, URZ, UR9, URZ, 0x33, !UPT ;  /* 0x000000093f067292 */ /* 0x000fe2000f8e333f */
[----:B0-----:R-:W-:Y:S01]  /*99c0*/  VIADD R0, R0, 0x3f ;  /* 0x0000003f00007836 */ /* 0x001fe20000000000 */
[----:B------:R-:W-:Y:S01]  /*99d0*/  UIADD3 UR7, UR31, UR7, URZ ;  /* 0x000000071f077290 */ /* 0x000fe2000fffe03f */
[----:B------:R-:W-:-:S03]  /*99e0*/  ULDC.64 UR38, c[0x0][0x198] ;  /* 0x0000660000267ab9 */ /* 0x000fc60000000a00 */
[----:B------:R-:W-:-:S04]  /*99f0*/  SHF.R.S32.HI R3, RZ, 0x1f, R0 ;  /* 0x0000001fff037819 */ /* 0x000fc80000011400 */
[----:B------:R-:W-:Y:S02]  /*9a00*/  LEA.HI R3, R3, R0, RZ, 0x6 ;  /* 0x0000000003037211 */ /* 0x000fe400078f30ff */
[----:B------:R-:W-:Y:S02]  /*9a10*/  MOV R0, RZ ;  /* 0x000000ff00007202 */ /* 0x000fe40000000f00 */
[----:B------:R-:W-:Y:S01]  /*9a20*/  SHF.R.S32.HI R13, RZ, 0x6, R3 ;  /* 0x00000006ff0d7819 */ /* 0x000fe20000011403 */
[----:B------:R-:W-:-:S04]  /*9a30*/  IMAD.MOV.U32 R3, RZ, RZ, 0x1 ;  /* 0x00000001ff037424 */ /* 0x000fc800078e00ff */
[----:B------:R-:W-:-:S07]  /*9a40*/  VIADD R10, R13, 0x1 ;  /* 0x000000010d0a7836 */ /* 0x000fce0000000000 */
.L_x_300:
[----:B------:R-:W-:-:S03]  /*9a50*/  UMOV UR8, 0xffffffff ;  /* 0xffffffff00087882 */ /* 0x000fc60000000000 */
[----:B------:R-:W-:Y:S05]  /*9a60*/  BRA.DIV UR8, `(.L_x_289) ;  /* 0x0000000e08887947 */ /* 0x000fea000b800000 */
[----:B------:R-:W-:-:S13]  /*9a70*/  ELECT P6, URZ, PT ;  /* 0x00000000003f782f */ /* 0x000fda00038c0000 */
.L_x_309:
[----:B------:R-:W0:Y:S01]  /*9a80*/  LDC R4, c[0x0][0x28c] ;  /* 0x0000a300ff047b82 */ /* 0x000e220000000800 */
[----:B------:R-:W-:Y:S01]  /*9a90*/  BSSY B1, `(.L_x_290) ;  /* 0x0000043000017945 */ /* 0x000fe20003800000 */
[----:B0-----:R-:W-:-:S13]  /*9aa0*/  ISETP.LT.OR P6, PT, R4, 0x1, !P6 ;  /* 0x000000010400780c */ /* 0x001fda00077c1670 */
[----:B------:R-:W-:Y:S05]  /*9ab0*/  @P6 BRA `(.L_x_291) ;  /* 0x0000000400006947 */ /* 0x000fea0003800000 */
[----:B------:R-:W-:Y:S01]  /*9ac0*/  SHF.L.U32 R14, R7, 0x8, RZ ;  /* 0x00000008070e7819 */ /* 0x000fe200000006ff */
[----:B------:R-:W-:Y:S01]  /*9ad0*/  IMAD.SHL.U32 R15, R9, 0x80, RZ ;  /* 0x00000080090f7824 */ /* 0x000fe200078e00ff */
[----:B------:R-:W-:Y:S01]  /*9ae0*/  MOV R20, RZ ;  /* 0x000000ff00147202 */ /* 0x000fe20000000f00 */
[----:B------:R-:W-:Y:S01]  /*9af0*/  IMAD.MOV.U32 R4, RZ, RZ, R10 ;  /* 0x000000ffff047224 */ /* 0x000fe200078e000a */
[----:B------:R-:W-:Y:S01]  /*9b00*/  MOV R5, R3 ;  /* 0x0000000300057202 */ /* 0x000fe20000000f00 */
[----:B------:R-:W-:-:S07]  /*9b10*/  IMAD.MOV.U32 R6, RZ, RZ, R0 ;  /* 0x000000ffff067224 */ /* 0x000fce00078e0000 */
.L_x_295:
[----:B------:R-:W0:Y:S01]  /*9b20*/  S2R R12, SR_CgaCtaId ;  /* 0x00000000000c7919 */ /* 0x000e220000008800 */
[----:B------:R-:W-:Y:S01]  /*9b30*/  MOV R7, 0x400 ;  /* 0x0000040000077802 */ /* 0x000fe20000000f00 */
[----:B------:R-:W1:Y:S03]  /*9b40*/  @!P2 LDC R9, c[0x0][0x500] ;  /* 0x00014000ff09ab82 */ /* 0x000e660000000800 */
[----:B0-----:R-:W-:Y:S02]  /*9b50*/  LEA R21, R12, R7, 0x18 ;  /* 0x000000070c157211 */ /* 0x001fe400078ec0ff */
[----:B------:R-:W-:Y:S02]  /*9b60*/  SHF.L.U32 R7, R5, 0x1f, RZ ;  /* 0x0000001f05077819 */ /* 0x000fe400000006ff */
[----:B------:R-:W-:-:S04]  /*9b70*/  LEA R12, R6, R21, 0x3 ;  /* 0x00000015060c7211 */ /* 0x000fc800078e18ff */
[----:B------:R-:W0:Y:S02]  /*9b80*/  SYNCS.PHASECHK.TRANS64.TRYWAIT P1, [R12+URZ+0x10], R7 ;  /* 0x000010070c0075a7 */ /* 0x000e24000802017f */
[----:B01----:R-:W-:Y:S05]  /*9b90*/  @!P1 BRA `(.L_x_292) ;  /* 0x0000000c005c9947 */ /* 0x003fea0003800000 */
.L_x_310:
[----:B0-----:R-:W-:Y:S01]  /*9ba0*/  PRMT R7, R18, 0x9910, RZ ;  /* 0x0000991012077816 */ /* 0x001fe200000000ff */
[----:B------:R0:W-:Y:S03]  /*9bb0*/  @!P2 SYNCS.ARRIVE.TRANS64 RZ, [R12+URZ], R9 ;  /* 0x000000090cffa9a7 */ /* 0x0001e6000800003f */
[----:B------:R-:W-:-:S13]  /*9bc0*/  ISETP.NE.AND P1, PT, R7, 0x2, PT ;  /* 0x000000020700780c */ /* 0x000fda0003f25270 */
[----:B0-----:R-:W-:Y:S05]  /*9bd0*/  @P1 BRA `(.L_x_293) ;  /* 0x0000000000041947 */ /* 0x001fea0003800000 */
[----:B------:R-:W-:Y:S01]  /*9be0*/  BPT.TRAP 0x1 ;  /* 0x000000040000795c */ /* 0x000fe20000300000 */
.L_x_293:
[----:B------:R-:W-:Y:S05]  /*9bf0*/  @P0 BRA `(.L_x_294) ;  /* 0x0000000000040947 */ /* 0x000fea0003800000 */
[----:B------:R-:W-:Y:S01]  /*9c00*/  BPT.TRAP 0x1 ;  /* 0x000000040000795c */ /* 0x000fe20000300000 */
.L_x_294:
[C---:B------:R-:W-:Y:S01]  /*9c10*/  IMAD R7, R6.reuse, 0x10000, R21 ;  /* 0x0001000006077824 */ /* 0x040fe200078e0215 */
[----:B------:R-:W-:Y:S01]  /*9c20*/  LEA R21, R6, R21, 0xf ;  /* 0x0000001506157211 */ /* 0x000fe200078e78ff */
[----:B------:R-:W-:Y:S01]  /*9c30*/  UIADD3 UR14, UP0, UR38, 0xf0, URZ ;  /* 0x000000f0260e7890 */ /* 0x000fe2000ff1e03f */
[----:B------:R-:W-:Y:S01]  /*9c40*/  R2UR UR34, R20 ;  /* 0x00000000142272ca */ /* 0x000fe200000e0000 */
[----:B------:R-:W-:Y:S01]  /*9c50*/  UIADD3 UR40, UP1, UR38, 0x1f0, URZ ;  /* 0x000001f026287890 */ /* 0x000fe2000ff3e03f */
[----:B------:R-:W-:Y:S01]  /*9c60*/  R2UR UR24, R7 ;  /* 0x00000000071872ca */ /* 0x000fe200000e0000 */
[----:B------:R-:W-:Y:S01]  /*9c70*/  UIADD3.X UR15, URZ, UR39, URZ, UP0, !UPT ;  /* 0x000000273f0f7290 */ /* 0x000fe200087fe43f */
[----:B------:R-:W-:Y:S01]  /*9c80*/  R2UR UR8, R21 ;  /* 0x00000000150872ca */ /* 0x000fe200000e0000 */
[----:B------:R-:W-:Y:S01]  /*9c90*/  UIADD3.X UR41, URZ, UR39, URZ, UP1, !UPT ;  /* 0x000000273f297290 */ /* 0x000fe20008ffe43f */
[----:B------:R-:W-:Y:S01]  /*9ca0*/  R2UR UR33, R12 ;  /* 0x000000000c2172ca */ /* 0x000fe200000e0000 */
[----:B------:R-:W-:Y:S01]  /*9cb0*/  VIADD R6, R6, 0x1 ;  /* 0x0000000106067836 */ /* 0x000fe20000000000 */
[----:B------:R-:W-:Y:S01]  /*9cc0*/  R2UR UR36, R8 ;  /* 0x00000000082472ca */ /* 0x000fe200000e0000 */
[----:B------:R-:W-:Y:S01]  /*9cd0*/  UMOV UR22, 0x0 ;  /* 0x0000000000167882 */ /* 0x000fe20000000000 */
[----:B------:R-:W-:Y:S01]  /*9ce0*/  R2UR UR35, R14 ;  /* 0x000000000e2372ca */ /* 0x000fe200000e0000 */
[----:B------:R-:W-:Y:S01]  /*9cf0*/  UMOV UR23, 0x10000000 ;  /* 0x1000000000177882 */ /* 0x000fe20000000000 */
[----:B------:R-:W-:Y:S01]  /*9d00*/  IADD3 R4, R4, -0x1, RZ ;  /* 0xffffffff04047810 */ /* 0x000fe20007ffe0ff */
[----:B------:R-:W-:Y:S01]  /*9d10*/  UIADD3 UR26, UR34, 0x20, URZ ;  /* 0x00000020221a7890 */ /* 0x000fe2000fffe03f */
[----:B------:R-:W-:Y:S01]  /*9d20*/  R2UR UR19, R15 ;  /* 0x000000000f1372ca */ /* 0x000fe200000e0000 */
[----:B------:R-:W-:Y:S01]  /*9d30*/  UIADD3 UR32, UR24, 0x100, URZ ;  /* 0x0000010018207890 */ /* 0x000fe2000fffe03f */
[----:B------:R-:W-:Y:S01]  /*9d40*/  ISETP.GT.AND P3, PT, R4, 0x1, PT ;  /* 0x000000010400780c */ /* 0x000fe20003f64270 */
[----:B------:R-:W-:Y:S01]  /*9d50*/  UIADD3 UR24, UR24, 0x8100, URZ ;  /* 0x0000810018187890 */ /* 0x000fe2000fffe03f */
[----:B------:R-:W-:Y:S01]  /*9d60*/  ISETP.NE.AND P1, PT, R6, 0x2, PT ;  /* 0x000000020600780c */ /* 0x000fe20003f25270 */
[----:B------:R-:W-:Y:S01]  /*9d70*/  UIADD3 UR16, UR8, 0x20100, URZ ;  /* 0x0002010008107890 */ /* 0x000fe2000fffe03f */
[----:B------:R-:W-:Y:S01]  /*9d80*/  VIADD R20, R20, 0x40 ;  /* 0x0000004014147836 */ /* 0x000fe20000000000 */
[----:B------:R-:W-:Y:S01]  /*9d90*/  UIADD3 UR8, UR8, 0x24100, URZ ;  /* 0x0002410008087890 */ /* 0x000fe2000fffe03f */
[----:B------:R-:W-:Y:S01]  /*9da0*/  SEL R12, RZ, 0x1, P1 ;  /* 0x00000001ff0c7807 */ /* 0x000fe20000800000 */
[----:B------:R-:W-:Y:S01]  /*9db0*/  UMOV UR25, UR33 ;  /* 0x0000002100197c82 */ /* 0x000fe20008000000 */
[----:B------:R-:W-:Y:S01]  /*9dc0*/  UMOV UR28, UR36 ;  /* 0x00000024001c7c82 */ /* 0x000fe20008000000 */
[----:B------:R-:W-:Y:S01]  /*9dd0*/  UMOV UR27, UR35 ;  /* 0x00000023001b7c82 */ /* 0x000fe20008000000 */
[----:B------:R-:W-:Y:S01]  /*9de0*/  UMOV UR17, UR33 ;  /* 0x0000002100117c82 */ /* 0x000fe20008000000 */
[----:B------:R-:W-:Y:S01]  /*9df0*/  UMOV UR18, UR34 ;  /* 0x0000002200127c82 */ /* 0x000fe20008000000 */
[----:B------:R-:W-:Y:S01]  /*9e00*/  UMOV UR20, UR36 ;  /* 0x0000002400147c82 */ /* 0x000fe20008000000 */
[----:B------:R0:W-:Y:S01]  /*9e10*/  UTMALDG.3D [UR32], [UR14], desc[UR22] ;  /* 0x000016200e0075b4 */ /* 0x0001e20008011000 */
[----:B------:R-:W-:Y:S01]  /*9e20*/  UMOV UR9, UR33 ;  /* 0x0000002100097c82 */ /* 0x000fe20008000000 */
[----:B------:R-:W-:Y:S01]  /*9e30*/  UMOV UR11, UR19 ;  /* 0x00000013000b7c82 */ /* 0x000fe20008000000 */
[----:B------:R-:W-:Y:S01]  /*9e40*/  UMOV UR12, UR36 ;  /* 0x00000024000c7c82 */ /* 0x000fe20008000000 */
[----:B------:R-:W-:Y:S01]  /*9e50*/  UMOV UR10, UR26 ;  /* 0x0000001a000a7c82 */ /* 0x000fe20008000000 */
[----:B------:R-:W-:-:S02]  /*9e60*/  LOP3.LUT R5, R5, R12, RZ, 0x3c, !PT ;  /* 0x0000000c05057212 */ /* 0x000fc400078e3cff */
[----:B------:R-:W-:Y:S01]  /*9e70*/  SEL R6, R6, RZ, P1 ;  /* 0x000000ff06067207 */ /* 0x000fe20000800000 */
[----:B------:R0:W-:Y:S01]  /*9e80*/  UTMALDG.3D [UR24], [UR14], desc[UR22] ;  /* 0x000016180e0075b4 */ /* 0x0001e20008011000 */
[----:B------:R0:W-:Y:S01]  /*9e90*/  UTMALDG.3D [UR16], [UR40], desc[UR22] ;  /* 0x00001610280075b4 */ /* 0x0001e20008011000 */
[----:B------:R0:W-:Y:S02]  /*9ea0*/  UTMALDG.3D [UR8], [UR40], desc[UR22] ;  /* 0x00001608280075b4 */ /* 0x0001e40008011000 */
[----:B0-----:R-:W-:Y:S05]  /*9eb0*/  @P3 BRA `(.L_x_295) ;  /* 0xfffffffc00183947 */ /* 0x001fea000383ffff */
.L_x_291:
[----:B------:R-:W-:Y:S05]  /*9ec0*/  BSYNC B1 ;  /* 0x0000000000017941 */ /* 0x000fea0003800000 */
.L_x_290:
[----:B------:R-:W-:Y:S01]  /*9ed0*/  LOP3.LUT P3, RZ, R11, 0xff, RZ, 0xc0, !PT ;  /* 0x000000ff0bff7812 */ /* 0x000fe2000786c0ff */
[----:B------:R-:W-:Y:S01]  /*9ee0*/  ULDC.64 UR8, c[0x0][0x650] ;  /* 0x0001940000087ab9 */ /* 0x000fe20000000a00 */
[----:B------:R-:W-:Y:S01]  /*9ef0*/  IADD3 R0, R13, R0, RZ ;  /* 0x000000000d007210 */ /* 0x000fe20007ffe0ff */
[----:B------:R-:W-:Y:S01]  /*9f00*/  BSSY B1, `(.L_x_296) ;  /* 0x000006c000017945 */ /* 0x000fe20003800000 */
[----:B------:R-:W-:Y:S01]  /*9f10*/  IADD3 R16, P4, R16, UR30, RZ ;  /* 0x0000001e10107c10 */ /* 0x000fe2000ff9e0ff */
[----:B------:R-:W-:Y:S01]  /*9f20*/  IMAD.MOV.U32 R7, RZ, RZ, -0x1 ;  /* 0xffffffffff077424 */ /* 0x000fe200078e00ff */
[----:B------:R-:W-:Y:S01]  /*9f30*/  SHF.R.U32.HI R4, RZ, 0x1, R0 ;  /* 0x00000001ff047819 */ /* 0x000fe20000011600 */
[----:B------:R-:W-:Y:S01]  /*9f40*/  IMAD.MOV.U32 R8, RZ, RZ, -0x1 ;  /* 0xffffffffff087424 */ /* 0x000fe200078e00ff */
[----:B------:R-:W-:Y:S02]  /*9f50*/  ISETP.GT.U32.AND P1, PT, R0, 0x1, PT ;  /* 0x000000010000780c */ /* 0x000fe40003f24070 */
[----:B------:R-:W-:-:S02]  /*9f60*/  LOP3.LUT R4, R4, 0x1, RZ, 0xc0, !PT ;  /* 0x0000000104047812 */ /* 0x000fc400078ec0ff */
[----:B------:R-:W-:Y:S01]  /*9f70*/  ISETP.LT.U32.AND P1, PT, R13, 0x2, P1 ;  /* 0x000000020d00780c */ /* 0x000fe20000f21070 */
[----:B------:R-:W0:Y:S01]  /*9f80*/  @P3 S2R R6, SR_CgaCtaId ;  /* 0x0000000000063919 */ /* 0x000e220000008800 */
[----:B------:R-:W-:Y:S02]  /*9f90*/  @P3 MOV R5, 0x400 ;  /* 0x0000040000053802 */ /* 0x000fe40000000f00 */
[----:B------:R-:W-:Y:S02]  /*9fa0*/  IADD3.X R17, R17, UR7, RZ, P4, !PT ;  /* 0x0000000711117c10 */ /* 0x000fe4000a7fe4ff */
[----:B------:R-:W-:Y:S02]  /*9fb0*/  ISETP.GE.U32.AND P4, PT, R16, UR8, PT ;  /* 0x0000000810007c0c */ /* 0x000fe4000bf86070 */
[----:B------:R-:W-:Y:S02]  /*9fc0*/  MOV R9, 0xffffffff ;  /* 0xffffffff00097802 */ /* 0x000fe40000000f00 */
[----:B------:R-:W-:-:S02]  /*9fd0*/  LOP3.LUT R0, R0, 0x1, RZ, 0xc0, !PT ;  /* 0x0000000100007812 */ /* 0x000fc400078ec0ff */
[----:B------:R-:W-:Y:S02]  /*9fe0*/  PRMT R11, RZ, 0x7610, R11 ;  /* 0x00007610ff0b7816 */ /* 0x000fe4000000000b */
[----:B0-----:R-:W-:-:S04]  /*9ff0*/  @P3 LEA R5, R6, R5, 0x18 ;  /* 0x0000000506053211 */ /* 0x001fc800078ec0ff */
[----:B------:R0:W-:Y:S01]  /*a000*/  @P3 SYNCS.ARRIVE.TRANS64.A1T0 RZ, [R5+URZ+0x38], RZ ;  /* 0x000038ff05ff39a7 */ /* 0x0001e2000810003f */
[----:B------:R-:W-:Y:S02]  /*a010*/  ISETP.NE.U32.AND P3, PT, R4, 0x1, PT ;  /* 0x000000010400780c */ /* 0x000fe40003f65070 */
[----:B------:R-:W-:Y:S02]  /*a020*/  SEL R4, RZ, 0x1, !P1 ;  /* 0x00000001ff047807 */ /* 0x000fe40004800000 */
[----:B------:R-:W-:Y:S02]  /*a030*/  ISETP.GE.U32.AND.EX P1, PT, R17, UR9, PT, P4 ;  /* 0x0000000911007c0c */ /* 0x000fe4000bf26140 */
[----:B------:R-:W-:-:S04]  /*a040*/  ISETP.GT.U32.AND P3, PT, R13, 0x1, !P3 ;  /* 0x000000010d00780c */ /* 0x000fc80005f64070 */
[----:B0-----:R-:W-:-:S04]  /*a050*/  SEL R5, RZ, 0x1, !P3 ;  /* 0x00000001ff057807 */ /* 0x001fc80005800000 */
[--C-:B------:R-:W-:Y:S02]  /*a060*/  LOP3.LUT R3, R5, R3, R4.reuse, 0x96, !PT ;  /* 0x0000000305037212 */ /* 0x100fe400078e9604 */
[----:B------:R-:W-:Y:S01]  /*a070*/  PRMT R4, RZ, 0x7610, R4 ;  /* 0x00007610ff047816 */ /* 0x000fe20000000004 */
[----:B------:R-:W-:Y:S06]  /*a080*/  @P1 BRA `(.L_x_297) ;  /* 0x00000004004c1947 */ /* 0x000fec0003800000 */
[----:B------:R-:W-:Y:S01]  /*a090*/  ULDC.64 UR8, c[0x0][0x628] ;  /* 0x00018a0000087ab9 */ /* 0x000fe20000000a00 */
[----:B------:R-:W0:Y:S01]  /*a0a0*/  S2R R14, SR_CTAID.X ;  /* 0x00000000000e7919 */ /* 0x000e220000002500 */
[----:B------:R-:W-:Y:S01]  /*a0b0*/  ISETP.NE.U32.AND P1, PT, RZ, UR8, PT ;  /* 0x00000008ff007c0c */ /* 0x000fe2000bf25070 */
[----:B------:R-:W-:Y:S01]  /*a0c0*/  ULDC UR11, c[0x0][0x630] ;  /* 0x00018c00000b7ab9 */ /* 0x000fe20000000800 */
[----:B------:R-:W-:Y:S01]  /*a0d0*/  MOV R4, R16 ;  /* 0x0000001000047202 */ /* 0x000fe20000000f00 */
[----:B------:R-:W1:Y:S01]  /*a0e0*/  S2R R12, SR_CTAID.Y ;  /* 0x00000000000c7919 */ /* 0x000e620000002600 */
[----:B------:R-:W-:Y:S01]  /*a0f0*/  ISETP.NE.AND.EX P1, PT, RZ, UR9, PT, P1 ;  /* 0x00000009ff007c0c */ /* 0x000fe2000bf25310 */
[----:B------:R-:W-:-:S12]  /*a100*/  IMAD.MOV.U32 R5, RZ, RZ, R17 ;  /* 0x000000ffff057224 */ /* 0x000fd800078e0011 */
[----:B------:R-:W-:Y:S05]  /*a110*/  @!P1 BRA `(.L_x_298) ;  /* 0x0000000000289947 */ /* 0x000fea0003800000 */
[----:B------:R-:W-:Y:S02]  /*a120*/  ULDC UR10, c[0x0][0x634] ;  /* 0x00018d00000a7ab9 */ /* 0x000fe40000000800 */
[----:B------:R-:W-:-:S04]  /*a130*/  IADD3 R9, P1, R16, UR10, RZ ;  /* 0x0000000a10097c10 */ /* 0x000fc8000ff3e0ff */
[----:B------:R-:W-:-:S05]  /*a140*/  IADD3.X R15, RZ, R17, RZ, P1, !PT ;  /* 0x00000011ff0f7210 */ /* 0x000fca0000ffe4ff */
[----:B------:R-:W-:-:S04]  /*a150*/  IMAD.WIDE.U32 R6, R15, UR8, RZ ;  /* 0x000000080f067c25 */ /* 0x000fc8000f8e00ff */
[----:B------:R-:W-:-:S04]  /*a160*/  IMAD.WIDE.U32 R6, P1, R9, UR9, R6 ;  /* 0x0000000909067c25 */ /* 0x000fc8000f820006 */
[----:B------:R-:W-:Y:S01]  /*a170*/  IMAD.WIDE.U32 R8, R9, UR8, RZ ;  /* 0x0000000809087c25 */ /* 0x000fe2000f8e00ff */
[----:B------:R-:W-:-:S03]  /*a180*/  MOV R4, R7 ;  /* 0x0000000700047202 */ /* 0x000fc60000000f00 */
[----:B------:R-:W-:Y:S01]  /*a190*/  IMAD.X R5, RZ, RZ, RZ, P1 ;  /* 0x000000ffff057224 */ /* 0x000fe200008e06ff */
[----:B------:R-:W-:-:S05]  /*a1a0*/  IADD3 RZ, P1, R9, R6, RZ ;  /* 0x0000000609ff7210 */ /* 0x000fca0007f3e0ff */
[----:B------:R-:W-:-:S08]  /*a1b0*/  IMAD.WIDE.U32.X R4, R15, UR9, R4, P1 ;  /* 0x000000090f047c25 */ /* 0x000fd000088e0404 */
.L_x_298:
[--C-:B------:R-:W-:Y:S01]  /*a1c0*/  SHF.R.U64 R8, R4, UR11, R5.reuse ;  /* 0x0000000b04087c19 */ /* 0x100fe20008001205 */
[----:B------:R-:W-:Y:S01]  /*a1d0*/  ULDC.64 UR8, c[0x0][0x620] ;  /* 0x0001880000087ab9 */ /* 0x000fe20000000a00 */
[----:B------:R-:W-:Y:S01]  /*a1e0*/  SHF.R.U32.HI R4, RZ, UR11, R5 ;  /* 0x0000000bff047c19 */ /* 0x000fe20008011605 */
[----:B------:R-:W2:Y:S01]  /*a1f0*/  LDC R25, c[0x0][0x144] ;  /* 0x00005100ff197b82 */ /* 0x000ea20000000800 */
[----:B------:R-:W-:Y:S01]  /*a200*/  IADD3 R7, P1, RZ, -R8, RZ ;  /* 0x80000008ff077210 */ /* 0x000fe20007f3e0ff */
[----:B------:R-:W-:Y:S01]  /*a210*/  ULDC.64 UR12, c[0x0][0x640] ;  /* 0x00019000000c7ab9 */ /* 0x000fe20000000a00 */
[----:B0-----:R-:W-:Y:S01]  /*a220*/  I2FP.F32.U32 R9, R14 ;  /* 0x0000000e00097245 */ /* 0x001fe20000201000 */
[----:B------:R-:W-:Y:S02]  /*a230*/  ULDC UR10, c[0x0][0x608] ;  /* 0x00018200000a7ab9 */ /* 0x000fe40000000800 */
[----:B------:R-:W-:Y:S01]  /*a240*/  IMAD.X R4, RZ, RZ, ~R4, P1 ;  /* 0x000000ffff047224 */ /* 0x000fe200008e0e04 */
[----:B------:R-:W-:Y:S01]  /*a250*/  ISETP.NE.U32.AND P1, PT, RZ, UR12, PT ;  /* 0x0000000cff007c0c */ /* 0x000fe2000bf25070 */
[----:B------:R-:W0:Y:S02]  /*a260*/  LDC R21, c[0x0][0x148] ;  /* 0x00005200ff157b82 */ /* 0x000e240000000800 */
[----:B------:R-:W-:Y:S01]  /*a270*/  IMAD R6, R4, UR8, RZ ;  /* 0x0000000804067c24 */ /* 0x000fe2000f8e02ff */
[----:B------:R-:W-:Y:S01]  /*a280*/  ISETP.NE.AND.EX P1, PT, RZ, UR13, PT, P1 ;  /* 0x0000000dff007c0c */ /* 0x000fe2000bf25310 */
[----:B------:R-:W-:Y:S01]  /*a290*/  IMAD.WIDE.U32 R4, R7, UR8, R16 ;  /* 0x0000000807047c25 */ /* 0x000fe2000f8e0010 */
[----:B------:R-:W-:-:S03]  /*a2a0*/  ULDC UR8, c[0x0][0x150] ;  /* 0x0000540000087ab9 */ /* 0x000fc60000000800 */
[----:B------:R-:W-:Y:S02]  /*a2b0*/  IMAD R7, R7, UR9, R6 ;  /* 0x0000000907077c24 */ /* 0x000fe4000f8e0206 */
[----:B------:R-:W-:Y:S01]  /*a2c0*/  FMUL R6, R9, UR8 ;  /* 0x0000000809067c20 */ /* 0x000fe20008400000 */
[----:B------:R-:W-:Y:S01]  /*a2d0*/  ULDC UR8, c[0x0][0x618] ;  /* 0x0001860000087ab9 */ /* 0x000fe20000000800 */
[----:B------:R-:W-:Y:S01]  /*a2e0*/  ULDC UR9, c[0x0][0x154] ;  /* 0x0000550000097ab9 */ /* 0x000fe20000000800 */
[----:B------:R-:W-:-:S03]  /*a2f0*/  IADD3 R5, R5, R7, RZ ;  /* 0x0000000705057210 */ /* 0x000fc60007ffe0ff */
[----:B------:R-:W3:Y:S01]  /*a300*/  F2I.U32.TRUNC.NTZ R6, R6 ;  /* 0x0000000600067305 */ /* 0x000ee2000020f000 */
[----:B------:R-:W-:Y:S02]  /*a310*/  SHF.R.U64 R9, R4, UR8, R5 ;  /* 0x0000000804097c19 */ /* 0x000fe40008001205 */
[----:B-1----:R-:W-:-:S05]  /*a320*/  I2FP.F32.U32 R4, R12 ;  /* 0x0000000c00047245 */ /* 0x002fca0000201000 */
[----:B------:R-:W-:Y:S01]  /*a330*/  FMUL R22, R4, UR9 ;  /* 0x0000000904167c20 */ /* 0x000fe20008400000 */
[----:B------:R-:W-:Y:S01]  /*a340*/  SHF.R.U32.HI R4, RZ, UR8, R5 ;  /* 0x00000008ff047c19 */ /* 0x000fe20008011605 */
[----:B------:R-:W-:-:S03]  /*a350*/  ULDC UR8, c[0x0][0x658] ;  /* 0x0001960000087ab9 */ /* 0x000fc60000000800 */
[--C-:B------:R-:W-:Y:S01]  /*a360*/  SHF.R.U32.HI R5, RZ, UR10, R4.reuse ;  /* 0x0000000aff057c19 */ /* 0x100fe20008011604 */
[----:B------:R-:W1:Y:S01]  /*a370*/  F2I.U32.TRUNC.NTZ R22, R22 ;  /* 0x0000001600167305 */ /* 0x000e62000020f000 */
[----:B------:R-:W-:Y:S01]  /*a380*/  SHF.R.U64 R20, R9, UR10, R4 ;  /* 0x0000000a09147c19 */ /* 0x000fe20008001204 */
[----:B---3--:R-:W-:Y:S01]  /*a390*/  IMAD.MOV R6, RZ, RZ, -R6 ;  /* 0x000000ffff067224 */ /* 0x008fe200078e0a06 */
[--C-:B------:R-:W-:Y:S02]  /*a3a0*/  SHF.R.U32.HI R23, RZ, UR8, R5.reuse ;  /* 0x00000008ff177c19 */ /* 0x100fe40008011605 */
[----:B------:R-:W-:Y:S01]  /*a3b0*/  SHF.R.U64 R15, R20, UR8, R5 ;  /* 0x00000008140f7c19 */ /* 0x000fe20008001205 */
[----:B--2---:R-:W-:Y:S02]  /*a3c0*/  IMAD R14, R25, R6, R14 ;  /* 0x00000006190e7224 */ /* 0x004fe400078e020e */
[----:B------:R-:W-:Y:S01]  /*a3d0*/  IMAD.MOV.U32 R5, RZ, RZ, R23 ;  /* 0x000000ffff057224 */ /* 0x000fe200078e0017 */
[----:B------:R-:W-:Y:S01]  /*a3e0*/  MOV R4, R15 ;  /* 0x0000000f00047202 */ /* 0x000fe20000000f00 */
[----:B------:R-:W-:Y:S06]  /*a3f0*/  @!P1 BRA `(.L_x_299) ;  /* 0x0000000000289947 */ /* 0x000fec0003800000 */
[----:B------:R-:W-:Y:S02]  /*a400*/  ULDC UR8, c[0x0][0x64c] ;  /* 0x0001930000087ab9 */ /* 0x000fe40000000800 */
[----:B------:R-:W-:-:S04]  /*a410*/  IADD3 R5, P1, R15, UR8, RZ ;  /* 0x000000080f057c10 */ /* 0x000fc8000ff3e0ff */
[----:B------:R-:W-:-:S05]  /*a420*/  IADD3.X R23, RZ, R23, RZ, P1, !PT ;  /* 0x00000017ff177210 */ /* 0x000fca0000ffe4ff */
[----:B------:R-:W-:-:S04]  /*a430*/  IMAD.WIDE.U32 R6, R23, UR12, RZ ;  /* 0x0000000c17067c25 */ /* 0x000fc8000f8e00ff */
[----:B------:R-:W-:-:S04]  /*a440*/  IMAD.WIDE.U32 R6, P1, R5, UR13, R6 ;  /* 0x0000000d05067c25 */ /* 0x000fc8000f820006 */
[----:B------:R-:W-:Y:S01]  /*a450*/  IMAD.WIDE.U32 R4, R5, UR12, RZ ;  /* 0x0000000c05047c25 */ /* 0x000fe2000f8e00ff */
[----:B------:R-:W-:-:S04]  /*a460*/  MOV R4, R7 ;  /* 0x0000000700047202 */ /* 0x000fc80000000f00 */
[----:B------:R-:W-:Y:S01]  /*a470*/  IADD3 RZ, P3, R5, R6, RZ ;  /* 0x0000000605ff7210 */ /* 0x000fe20007f7e0ff */
[----:B------:R-:W-:-:S04]  /*a480*/  IMAD.X R5, RZ, RZ, RZ, P1 ;  /* 0x000000ffff057224 */ /* 0x000fc800008e06ff */
[----:B------:R-:W-:-:S08]  /*a490*/  IMAD.WIDE.U32.X R4, R23, UR13, R4, P3 ;  /* 0x0000000d17047c25 */ /* 0x000fd000098e0404 */
.L_x_299:
[----:B------:R-:W-:Y:S01]  /*a4a0*/  ISETP.NE.AND P1, PT, R2, 0x1, PT ;  /* 0x000000010200780c */ /* 0x000fe20003f25270 */
[----:B------:R-:W-:Y:S01]  /*a4b0*/  ULDC UR8, c[0x0][0x648] ;  /* 0x0001920000087ab9 */ /* 0x000fe20000000800 */
[----:B------:R-:W-:Y:S01]  /*a4c0*/  LOP3.LUT R20, R20, UR6, RZ, 0xc0, !PT ;  /* 0x0000000614147c12 */ /* 0x000fe2000f8ec0ff */
[----:B-1----:R-:W-:Y:S01]  /*a4d0*/  IMAD.MOV R22, RZ, RZ, -R22 ;  /* 0x000000ffff167224 */ /* 0x002fe200078e0a16 */
[----:B------:R-:W-:Y:S01]  /*a4e0*/  SHF.R.U64 R5, R4, UR8, R5 ;  /* 0x0000000804057c19 */ /* 0x000fe20008001205 */
[----:B------:R-:W-:Y:S01]  /*a4f0*/  ULDC UR8, c[0x0][0x638] ;  /* 0x00018e0000087ab9 */ /* 0x000fe20000000800 */
[----:B------:R-:W-:Y:S01]  /*a500*/  LOP3.LUT R6, R9, UR4, RZ, 0xc0, !PT ;  /* 0x0000000409067c12 */ /* 0x000fe2000f8ec0ff */
[----:B------:R-:W-:Y:S01]  /*a510*/  ULDC UR9, c[0x0][0x610] ;  /* 0x0001840000097ab9 */ /* 0x000fe20000000800 */
[C---:B------:R-:W-:Y:S01]  /*a520*/  IADD3 R4, -R5.reuse, RZ, RZ ;  /* 0x000000ff05047210 */ /* 0x040fe20007ffe1ff */
[----:B------:R-:W-:-:S04]  /*a530*/  IMAD R5, R5, UR5, R20 ;  /* 0x0000000505057c24 */ /* 0x000fc8000f8e0214 */
[----:B0-----:R-:W-:Y:S02]  /*a540*/  @P1 IMAD R14, R21, R22, R12 ;  /* 0x00000016150e1224 */ /* 0x001fe400078e020c */
[----:B------:R-:W-:Y:S01]  /*a550*/  IMAD R15, R4, UR8, R15 ;  /* 0x00000008040f7c24 */ /* 0x000fe2000f8e020f */
[----:B------:R-:W-:Y:S01]  /*a560*/  ULDC UR8, c[0x0][0x600] ;  /* 0x0001800000087ab9 */ /* 0x000fe20000000800 */
[----:B------:R-:W-:Y:S02]  /*a570*/  IMAD R14, R5, UR9, R14 ;  /* 0x00000009050e7c24 */ /* 0x000fe4000f8e020e */
[----:B------:R-:W-:Y:S02]  /*a580*/  IMAD R15, R15, UR8, R6 ;  /* 0x000000080f0f7c24 */ /* 0x000fe4000f8e0206 */
[----:B------:R-:W-:-:S03]  /*a590*/  IMAD.MOV.U32 R4, RZ, RZ, 0x1 ;  /* 0x00000001ff047424 */ /* 0x000fc600078e00ff */
[----:B------:R-:W-:Y:S02]  /*a5a0*/  SEL R9, R15, R14, !P1 ;  /* 0x0000000e0f097207 */ /* 0x000fe40004800000 */
[----:B------:R-:W-:-:S07]  /*a5b0*/  SEL R7, R14, R15, !P1 ;  /* 0x0000000f0e077207 */ /* 0x000fce0004800000 */
.L_x_297:
[----:B------:R-:W-:Y:S05]  /*a5c0*/  BSYNC B1 ;  /* 0x0000000000017941 */ /* 0x000fea0003800000 */
.L_x_296:
[----:B------:R-:W-:-:S13]  /*a5d0*/  LOP3.LUT P1, RZ, R4, 0xff, RZ, 0xc0, !PT ;  /* 0x000000ff04ff7812 */ /* 0x000fda000782c0ff */
[----:B------:R-:W-:Y:S05]  /*a5e0*/  @P1 BRA `(.L_x_300) ;  /* 0xfffffff400181947 */ /* 0x000fea000383ffff */
[----:B------:R-:W-:Y:S05]  /*a5f0*/  BSYNC B0 ;  /* 0x0000000000007941 */ /* 0x000fea0003800000 */
.L_x_288:
[----:B------:R-:W-:-:S03]  /*a600*/  UMOV UR8, 0xffffffff ;  /* 0xffffffff00087882 */ /* 0x000fc60000000000 */
[----:B------:R-:W-:Y:S05]  /*a610*/  BRA.DIV UR8, `(.L_x_301) ;  /* 0x0000000208d07947 */ /* 0x000fea000b800000 */
[----:B------:R-:W-:-:S13]  /*a620*/  ELECT P6, URZ, PT ;  /* 0x00000000003f782f */ /* 0x000fda00038c0000 */
.L_x_313:
[----:B------:R-:W-:Y:S04]  /*a630*/  BSSY B0, `(.L_x_302) ;  /* 0x0000019000007945 */ /* 0x000fe80003800000 */
[----:B------:R-:W-:Y:S05]  /*a640*/  @!P6 BRA `(.L_x_303) ;  /* 0x00000000005ce947 */ /* 0x000fea0003800000 */
[----:B------:R-:W-:-:S04]  /*a650*/  LOP3.LUT R19, R19, 0x2, RZ, 0xfc, !PT ;  /* 0x0000000213137812 */ /* 0x000fc800078efcff */
[----:B------:R-:W-:-:S13]  /*a660*/  ISETP.NE.AND P0, PT, R19, 0x3, PT ;  /* 0x000000031300780c */ /* 0x000fda0003f05270 */
[----:B------:R-:W-:Y:S05]  /*a670*/  @!P0 BRA `(.L_x_304) ;  /* 0x0000000000048947 */ /* 0x000fea0003800000 */
[----:B------:R-:W-:Y:S01]  /*a680*/  BPT.TRAP 0x1 ;  /* 0x000000040000795c */ /* 0x000fe20000300000 */
.L_x_304:
[----:B------:R-:W0:Y:S01]  /*a690*/  S2R R5, SR_CgaCtaId ;  /* 0x0000000000057919 */ /* 0x000e220000008800 */
[----:B------:R-:W-:Y:S02]  /*a6a0*/  MOV R2, 0x400 ;  /* 0x0000040000027802 */ /* 0x000fe40000000f00 */
[----:B------:R-:W-:Y:S02]  /*a6b0*/  SHF.L.U32 R4, R3, 0x1f, RZ ;  /* 0x0000001f03047819 */ /* 0x000fe400000006ff */
[----:B0-----:R-:W-:-:S04]  /*a6c0*/  LEA R5, R5, R2, 0x18 ;  /* 0x0000000205057211 */ /* 0x001fc800078ec0ff */
[----:B------:R-:W-:-:S05]  /*a6d0*/  IADD3 R5, R5, 0x10, RZ ;  /* 0x0000001005057810 */ /* 0x000fca0007ffe0ff */
[C---:B------:R-:W-:Y:S01]  /*a6e0*/  IMAD R7, R0.reuse, 0x8, R5 ;  /* 0x0000000800077824 */ /* 0x040fe200078e0205 */
[----:B------:R-:W-:-:S03]  /*a6f0*/  IADD3 R0, R0, 0x1, RZ ;  /* 0x0000000100007810 */ /* 0x000fc60007ffe0ff */
[----:B------:R-:W0:Y:S01]  /*a700*/  SYNCS.PHASECHK.TRANS64.TRYWAIT P0, [R7+URZ], R4 ;  /* 0x00000004070075a7 */ /* 0x000e22000800017f */
[----:B------:R-:W-:-:S04]  /*a710*/  ISETP.NE.AND P1, PT, R0, 0x2, PT ;  /* 0x000000020000780c */ /* 0x000fc80003f25270 */
[----:B------:R-:W-:Y:S02]  /*a720*/  SEL R2, RZ, 0x1, P1 ;  /* 0x00000001ff027807 */ /* 0x000fe40000800000 */
[----:B------:R-:W-:Y:S02]  /*a730*/  SEL R0, R0, RZ, P1 ;  /* 0x000000ff00007207 */ /* 0x000fe40000800000 */
[----:B------:R-:W-:Y:S01]  /*a740*/  LOP3.LUT R2, R3, R2, RZ, 0x3c, !PT ;  /* 0x0000000203027212 */ /* 0x000fe200078e3cff */
[----:B0-----:R-:W-:Y:S06]  /*a750*/  @!P0 BRA `(.L_x_305) ;  /* 0x0000000000a08947 */ /* 0x001fec0003800000 */
.L_x_314:
[----:B------:R-:W-:Y:S01]  /*a760*/  IMAD R5, R0, 0x8, R5 ;  /* 0x0000000800057824 */ /* 0x000fe200078e0205 */
[----:B------:R-:W-:-:S07]  /*a770*/  SHF.L.U32 R0, R2, 0x1f, RZ ;  /* 0x0000001f02007819 */ /* 0x000fce00000006ff */
.L_x_306:
[----:B-1----:R1:W2:Y:S02]  /*a780*/  SYNCS.PHASECHK.TRANS64.TRYWAIT P0, [R5+URZ], R0 ;  /* 0x00000000050075a7 */ /* 0x0022a4000800017f */
[----:B--2---:R-:W-:Y:S05]  /*a790*/  @!P0 NANOSLEEP.SYNCS 0x989680 ;  /* 0x009896800000895d */ /* 0x004fea0003900000 */
[----:B------:R-:W2:Y:S02]  /*a7a0*/  @!P0 SYNCS.PHASECHK.TRANS64 P0, [R5+URZ], R0 ;  /* 0x00000000050085a7 */ /* 0x000ea4000800007f */
[----:B--2---:R-:W-:Y:S05]  /*a7b0*/  @!P0 BRA `(.L_x_306) ;  /* 0xfffffffc00f08947 */ /* 0x004fea000383ffff */
.L_x_303:
[----:B------:R-:W-:Y:S05]  /*a7c0*/  BSYNC B0 ;  /* 0x0000000000007941 */ /* 0x000fea0003800000 */
.L_x_302:
[----:B------:R-:W-:Y:S05]  /*a7d0*/  EXIT ;  /* 0x000000000000794d */ /* 0x000fea0003800000 */
.L_x_17:
[----:B---3--:R3:W4:Y:S02]  /*a7e0*/  SYNCS.PHASECHK.TRANS64.TRYWAIT P1, [R3+URZ], R0 ;  /* 0x00000000030075a7 */ /* 0x008724000802017f */
[----:B----4-:R-:W-:Y:S05]  /*a7f0*/  @!P1 NANOSLEEP.SYNCS 0x989680 ;  /* 0x009896800000995d */ /* 0x010fea0003900000 */
[----:B------:R-:W4:Y:S02]  /*a800*/  @!P1 SYNCS.PHASECHK.TRANS64 P1, [R3+URZ], R0 ;  /* 0x00000000030095a7 */ /* 0x000f24000802007f */
[----:B----4-:R-:W-:Y:S05]  /*a810*/  @!P1 BRA `(.L_x_17) ;  /* 0xfffffffc00f09947 */ /* 0x010fea000383ffff */
[----:B------:R-:W-:Y:S05]  /*a820*/  BRA `(.L_x_16) ;  /* 0xffffff6800687947 */ /* 0x000fea000383ffff */
.L_x_22:
[----:B-1----:R-:W-:-:S04]  /*a830*/  MOV R4, UR9 ;  /* 0x0000000900047c02 */ /* 0x002fc80008000f00 */
[----:B------:R1:W2:Y:S03]  /*a840*/  SYNCS.PHASECHK.TRANS64.TRYWAIT P1, [R4+URZ], R3 ;  /* 0x00000003040075a7 */ /* 0x0002a6000802017f */
[----:B--2---:R-:W-:Y:S05]  /*a850*/  @!P1 NANOSLEEP.SYNCS 0x989680 ;  /* 0x009896800000995d */ /* 0x004fea0003900000 */
[----:B------:R-:W2:Y:S02]  /*a860*/  @!P1 SYNCS.PHASECHK.TRANS64 P1, [R4+URZ], R3 ;  /* 0x00000003040095a7 */ /* 0x000ea4000802007f */
[----:B--2---:R-:W-:Y:S05]  /*a870*/  @!P1 BRA `(.L_x_22) ;  /* 0xfffffffc00ec9947 */ /* 0x004fea000383ffff */
[----:B------:R-:W-:Y:S05]  /*a880*/  BRA `(.L_x_21) ;  /* 0xffffff70005c7947 */ /* 0x000fea000383ffff */
.L_x_289:
[----:B------:R-:W-:Y:S01]  /*a890*/  BSSY B1, `(.L_x_307) ;  /* 0x0000006000017945 */ /* 0x000fe20003800000 */
[----:B------:R-:W-:-:S07]  /*a8a0*/  IMAD.MOV.U32 R15, RZ, RZ, -0x1 ;  /* 0xffffffffff0f7424 */ /* 0x000fce00078e00ff */
[----:B------:R-:W-:Y:S05]  /*a8b0*/  WARPSYNC.COLLECTIVE R15, `(.L_x_308) ;  /* 0x000000000f0c7348 */ /* 0x000fea0003c00000 */
[----:B------:R-:W-:Y:S02]  /*a8c0*/  ELECT P6, UR62, PT ;  /* 0x00000000003e782f */ /* 0x000fe400038c0000 */
[----:B------:R-:W-:Y:S01]  /*a8d0*/  MOV R14, UR62 ;  /* 0x0000003e000e7c02 */ /* 0x000fe20008000f00 */
[----:B------:R-:W-:Y:S10]  /*a8e0*/  ENDCOLLECTIVE ;  /* 0x000000000000791b */ /* 0x000ff40003800000 */
.L_x_308:
[----:B------:R-:W-:Y:S05]  /*a8f0*/  BSYNC B1 ;  /* 0x0000000000017941 */ /* 0x000fea0003800000 */
.L_x_307:
[----:B------:R-:W-:Y:S05]  /*a900*/  BRA `(.L_x_309) ;  /* 0xfffffff0005c7947 */ /* 0x000fea000383ffff */
.L_x_292:
[----:B0-----:R0:W1:Y:S02]  /*a910*/  SYNCS.PHASECHK.TRANS64.TRYWAIT P1, [R12+URZ+0x10], R7 ;  /* 0x000010070c0075a7 */ /* 0x001064000802017f */
[----:B-1----:R-:W-:Y:S05]  /*a920*/  @!P1 NANOSLEEP.SYNCS 0x989680 ;  /* 0x009896800000995d */ /* 0x002fea0003900000 */
[----:B------:R-:W1:Y:S02]  /*a930*/  @!P1 SYNCS.PHASECHK.TRANS64 P1, [R12+URZ+0x10], R7 ;  /* 0x000010070c0095a7 */ /* 0x000e64000802007f */
[----:B-1----:R-:W-:Y:S05]  /*a940*/  @!P1 BRA `(.L_x_292) ;  /* 0xfffffffc00f09947 */ /* 0x002fea000383ffff */
[----:B------:R-:W-:Y:S05]  /*a950*/  BRA `(.L_x_310) ;  /* 0xfffffff000907947 */ /* 0x000fea000383ffff */
.L_x_301:
[----:B------:R-:W-:Y:S01]  /*a960*/  BSSY B0, `(.L_x_311) ;  /* 0x0000006000007945 */ /* 0x000fe20003800000 */
[----:B------:R-:W-:-:S07]  /*a970*/  MOV R15, 0xffffffff ;  /* 0xffffffff000f7802 */ /* 0x000fce0000000f00 */
[----:B------:R-:W-:Y:S05]  /*a980*/  WARPSYNC.COLLECTIVE R15, `(.L_x_312) ;  /* 0x000000000f0c7348 */ /* 0x000fea0003c00000 */
[----:B------:R-:W-:Y:S02]  /*a990*/  ELECT P6, UR62, PT ;  /* 0x00000000003e782f */ /* 0x000fe400038c0000 */
[----:B------:R-:W-:Y:S01]  /*a9a0*/  MOV R14, UR62 ;  /* 0x0000003e000e7c02 */ /* 0x000fe20008000f00 */
[----:B------:R-:W-:Y:S10]  /*a9b0*/  ENDCOLLECTIVE ;  /* 0x000000000000791b */ /* 0x000ff40003800000 */
.L_x_312:
[----:B------:R-:W-:Y:S05]  /*a9c0*/  BSYNC B0 ;  /* 0x0000000000007941 */ /* 0x000fea0003800000 */
.L_x_311:
[----:B------:R-:W-:Y:S05]  /*a9d0*/  BRA `(.L_x_313) ;  /* 0xfffffffc00147947 */ /* 0x000fea000383ffff */
.L_x_305:
[----:B0-----:R0:W1:Y:S02]  /*a9e0*/  SYNCS.PHASECHK.TRANS64.TRYWAIT P0, [R7+URZ], R4 ;  /* 0x00000004070075a7 */ /* 0x001064000800017f */
[----:B-1----:R-:W-:Y:S05]  /*a9f0*/  @!P0 NANOSLEEP.SYNCS 0x989680 ;  /* 0x009896800000895d */ /* 0x002fea0003900000 */
[----:B------:R-:W1:Y:S02]  /*aa00*/  @!P0 SYNCS.PHASECHK.TRANS64 P0, [R7+URZ], R4 ;  /* 0x00000004070085a7 */ /* 0x000e64000800007f */
[----:B-1----:R-:W-:Y:S05]  /*aa10*/  @!P0 BRA `(.L_x_305) ;  /* 0xfffffffc00f08947 */ /* 0x002fea000383ffff */
[----:B------:R-:W-:Y:S05]  /*aa20*/  BRA `(.L_x_314) ;  /* 0xfffffffc004c7947 */ /* 0x000fea000383ffff */
.L_x_315:
[----:B------:R-:W-:-:S00]  /*aa30*/  BRA `(.L_x_315) ;  /* 0xfffffffc00fc7947 */ /* 0x000fc0000383ffff */
[----:B------:R-:W-:-:S00]  /*aa40*/  NOP ;  /* 0x0000000000007918 */ /* 0x000fc00000000000 */
        /* <DEDUP_REMOVED lines=11> */
.L_x_316:


//--------------------- .nv.global.init           --------------------------
	.section	.nv.global.init,"aw",@progbits
.nv.global.init:
	.type		$str$22,@object
	.size		$str$22,($str$23 - $str$22)
$str$22:
        /*0000*/ 	.byte	0x6b, 0x5f, 0x74, 0x69, 0x6c, 0x65, 0x5f, 0x63, 0x6f, 0x75, 0x6e, 0x74, 0x20, 0x3e, 0x3d, 0x20
        /*0010*/ 	.byte	0x31, 0x00
	.type		$str$23,@object
	.size		$str$23,(__unnamed_1 - $str$23)
$str$23:
        /*0012*/ 	.byte	0x2f, 0x74, 0x6d, 0x70, 0x2f, 0x63, 0x75, 0x74, 0x6c, 0x61, 0x73, 0x73, 0x5f, 0x73, 0x77, 0x65
        /*0022*/ 	.byte	0x65, 0x70, 0x5f, 0x73, 0x72, 0x63, 0x2f, 0x69, 0x6e, 0x63, 0x6c, 0x75, 0x64, 0x65, 0x2f, 0x63
        /*0032*/ 	.byte	0x75, 0x74, 0x6c, 0x61, 0x73, 0x73, 0x2f, 0x67, 0x65, 0x6d, 0x6d, 0x2f, 0x63, 0x6f, 0x6c, 0x6c
        /*0042*/ 	.byte	0x65, 0x63, 0x74, 0x69, 0x76, 0x65, 0x2f, 0x73, 0x6d, 0x39, 0x30, 0x5f, 0x6d, 0x6d, 0x61, 0x5f
        /*0052*/ 	.byte	0x74, 0x6d, 0x61, 0x5f, 0x67, 0x6d, 0x6d, 0x61, 0x5f, 0x73, 0x73, 0x5f, 0x77, 0x61, 0x72, 0x70
        /*0062*/ 	.byte	0x73, 0x70, 0x65, 0x63, 0x69, 0x61, 0x6c, 0x69, 0x7a, 0x65, 0x64, 0x2e, 0x68, 0x70, 0x70, 0x00
	.type		__unnamed_1,@object
	.size		__unnamed_1,(.L_0 - __unnamed_1)
__unnamed_1:
        /*0072*/ 	.byte	0x76, 0x6f, 0x69, 0x64, 0x20, 0x63, 0x75, 0x74, 0x6c, 0x61, 0x73, 0x73, 0x3a, 0x3a, 0x67, 0x65
        /* <DEDUP_REMOVED lines=175> */
        /*0b72*/ 	.byte	0x69, 0x74, 0x79, 0x5d, 0x00
.L_0:


//--------------------- .nv.shared._ZN7cutlass13device_kernelINS_4gemm6kernel13GemmUniversalIN4cute5tupleIJiiiiEEENS1_10collective13CollectiveMmaINS1_34MainloopSm90TmaGmmaWarpSpecializedILi2ENS5_IJNS4_1CILi1EEESB_SB_EEENS1_35KernelTmaWarpSpecializedCooperativeEEENS5_IJNSA_ILi256EEENSA_ILi128EEENSA_ILi64EEEEEEfNS5_IJlSB_lEEEfSJ_NS4_8TiledMMAINS4_8MMA_AtomIJNS4_4SM904GMMA30MMA_64x128x8_F32TF32TF32_SS_TNILNSN_7ScaleInE1ELSP_1EEEEEENS4_6LayoutINS5_IJNSA_ILi2EEESB_SB_EEENS5_IJSB_NSA_ILi0EEESV_EEEEENS5_IJNS4_10UnderscoreESY_SY_EEEEENS4_13SM90_TMA_LOADENS4_14ComposedLayoutINS4_7SwizzleILi3ELi4ELi3EEENS4_18smem_ptr_flag_bitsILi32EEENSS_INS5_IJNSA_ILi8EEENSA_ILi32EEEEEENS5_IJS18_SB_EEEEEEEvNS4_8identityES11_S1C_vS1D_EENS_8epilogue10collective6detail29Sm90TmaWarpSpecializedAdapterINS1G_15DefaultEpilogueIfSJ_SJ_NS1F_6thread17LinearCombinationIfLi1EffLNS1K_9ScaleType4KindE0ELNS_15FloatRoundStyleE2EfEENS1_15EpilogueDefaultEEEEEvvEEEEvNT_6ParamsE --------------------------
	.section	.nv.shared._ZN7cutlass13device_kernelINS_4gemm6kernel13GemmUniversalIN4cute5tupleIJiiiiEEENS1_10collective13CollectiveMmaINS1_34MainloopSm90TmaGmmaWarpSpecializedILi2ENS5_IJNS4_1CILi1EEESB_SB_EEENS1_35KernelTmaWarpSpecializedCooperativeEEENS5_IJNSA_ILi256EEENSA_ILi128EEENSA_ILi64EEEEEEfNS5_IJlSB_lEEEfSJ_NS4_8TiledMMAINS4_8MMA_AtomIJNS4_4SM904GMMA30MMA_64x128x8_F32TF32TF32_SS_TNILNSN_7ScaleInE1ELSP_1EEEEEENS4_6LayoutINS5_IJNSA_ILi2EEESB_SB_EEENS5_IJSB_NSA_ILi0EEESV_EEEEENS5_IJNS4_10UnderscoreESY_SY_EEEEENS4_13SM90_TMA_LOADENS4_14ComposedLayoutINS4_7SwizzleILi3ELi4ELi3EEENS4_18smem_ptr_flag_bitsILi32EEENSS_INS5_IJNSA_ILi8EEENSA_ILi32EEEEEENS5_IJS18_SB_EEEEEEEvNS4_8identityES11_S1C_vS1D_EENS_8epilogue10collective6detail29Sm90TmaWarpSpecializedAdapterINS1G_15DefaultEpilogueIfSJ_SJ_NS1F_6thread17LinearCombinationIfLi1EffLNS1K_9ScaleType4KindE0ELNS_15FloatRoundStyleE2EfEENS1_15EpilogueDefaultEEEEEvvEEEEvNT_6ParamsE,"aw",@nobits
	.sectionflags	@""
	.align	16
	.zero		1024


//--------------------- .nv.shared.reserved.0     --------------------------
	.section	.nv.shared.reserved.0,"aw",@nobits
	.weak		__nv_reservedSMEM_offset_0_alias
	.size		__nv_reservedSMEM_offset_0_alias, 0, 0
	.other		__nv_reservedSMEM_offset_0_alias,@"STO_CUDA_RESERVED_SHARED STV_DEFAULT"
__nv_reservedSMEM_offset_0_alias:
	.zero		0


//--------------------- .nv.global                --------------------------
	.section	.nv.global,"aw",@nobits
.nv.global:
	.type		_ZN40_INTERNAL_715a3e69_4_k_cu_ff95deae_182314cute1_E,@object
	.size		_ZN40_INTERNAL_715a3e69_4_k_cu_ff95deae_182314cute1_E,(_ZN40_INTERNAL_715a3e69_4_k_cu_ff95deae_182314cuda3std3__45__cpo6cbeginE - _ZN40_INTERNAL_715a3e69_4_k_cu_ff95deae_182314cute1_E)
_ZN40_INTERNAL_715a3e69_4_k_cu_ff95deae_182314cute1_E:
	.zero		1
	.type		_ZN40_INTERNAL_715a3e69_4_k_cu_ff95deae_182314cuda3std3__45__cpo6cbeginE,@object
	.size		_ZN40_INTERNAL_715a3e69_4_k_cu_ff95deae_182314cuda3std3__45__cpo6cbeginE,(_ZN40_INTERNAL_715a3e69_4_k_cu_ff95deae_182314cuda3std3__48in_placeE - _ZN40_INTERNAL_715a3e69_4_k_cu_ff95deae_182314cuda3std3__45__cpo6cbeginE)
_ZN40_INTERNAL_715a3e69_4_k_cu_ff95deae_182314cuda3std3__45__cpo6cbeginE:
	.zero		1
	.type		_ZN40_INTERNAL_715a3e69_4_k_cu_ff95deae_182314cuda3std3__48in_placeE,@object
	.size		_ZN40_INTERNAL_715a3e69_4_k_cu_ff95deae_182314cuda3std3__48in_placeE,(_ZN40_INTERNAL_715a3e69_4_k_cu_ff95deae_182314cuda3std6ranges3__45__cpo9iter_moveE - _ZN40_INTERNAL_715a3e69_4_k_cu_ff95deae_182314cuda3std3__48in_placeE)
_ZN40_INTERNAL_715a3e69_4_k_cu_ff95deae_182314cuda3std3__48in_placeE:
	.zero		1
	.type		_ZN40_INTERNAL_715a3e69_4_k_cu_ff95deae_182314cuda3std6ranges3__45__cpo9iter_moveE,@object
	.size		_ZN40_INTERNAL_715a3e69_4_k_cu_ff95deae_182314cuda3std6ranges3__45__cpo9iter_moveE,(_ZN40_INTERNAL_715a3e69_4_k_cu_ff95deae_182314cuda3std3__45__cpo5beginE - _ZN40_INTERNAL_715a3e69_4_k_cu_ff95deae_182314cuda3std6ranges3__45__cpo9iter_moveE)
_ZN40_INTERNAL_715a3e69_4_k_cu_ff95deae_182314cuda3std6ranges3__45__cpo9iter_moveE:
	.zero		1
	.type		_ZN40_INTERNAL_715a3e69_4_k_cu_ff95deae_182314cuda3std3__45__cpo5beginE,@object
	.size		_ZN40_INTERNAL_715a3e69_4_k_cu_ff95deae_182314cuda3std3__45__cpo5beginE,(_ZN40_INTERNAL_715a3e69_4_k_cu_ff95deae_182314cuda3std3__442_GLOBAL__N__715a3e69_4_k_cu_ff95deae_182316ignoreE - _ZN40_INTERNAL_715a3e69_4_k_cu_ff95deae_182314cuda3std3__45__cpo5beginE)
_ZN40_INTERNAL_715a3e69_4_k_cu_ff95deae_182314cuda3std3__45__cpo5beginE:
	.zero		1
	.type		_ZN40_INTERNAL_715a3e69_4_k_cu_ff95deae_182314cuda3std3__442_GLOBAL__N__715a3e69_4_k_cu_ff95deae_182316ignoreE,@object
	.size		_ZN40_INTERNAL_715a3e69_4_k_cu_ff95deae_182314cuda3std3__442_GLOBAL__N__715a3e69_4_k_cu_ff95deae_182316ignoreE,(_ZN40_INTERNAL_715a3e69_4_k_cu_ff95deae_182314cute7productE - _ZN40_INTERNAL_715a3e69_4_k_cu_ff95deae_182314cuda3std3__442_GLOBAL__N__715a3e69_4_k_cu_ff95deae_182316ignoreE)
_ZN40_INTERNAL_715a3e69_4_k_cu_ff95deae_182314cuda3std3__442_GLOBAL__N__715a3e69_4_k_cu_ff95deae_182316ignoreE:
	.zero		1
	.type		_ZN40_INTERNAL_715a3e69_4_k_cu_ff95deae_182314cute7productE,@object
	.size		_ZN40_INTERNAL_715a3e69_4_k_cu_ff95deae_182314cute7productE,(_ZN40_INTERNAL_715a3e69_4_k_cu_ff95deae_182314cuda3std3__45__cpo3endE - _ZN40_INTERNAL_715a3e69_4_k_cu_ff95deae_182314cute7productE)
_ZN40_INTERNAL_715a3e69_4_k_cu_ff95deae_182314cute7productE:
	.zero		1
	.type		_ZN40_INTERNAL_715a3e69_4_k_cu_ff95deae_182314cuda3std3__45__cpo3endE,@object
	.size		_ZN40_INTERNAL_715a3e69_4_k_cu_ff95deae_182314cuda3std3__45__cpo3endE,(_ZN40_INTERNAL_715a3e69_4_k_cu_ff95deae_182314cuda3std3__419piecewise_constructE - _ZN40_INTERNAL_715a3e69_4_k_cu_ff95deae_182314cuda3std3__45__cpo3endE)
_ZN40_INTERNAL_715a3e69_4_k_cu_ff95deae_182314cuda3std3__45__cpo3endE:
	.zero		1
	.type		_ZN40_INTERNAL_715a3e69_4_k_cu_ff95deae_182314cuda3std3__419piecewise_constructE,@object
	.size		_ZN40_INTERNAL_715a3e69_4_k_cu_ff95deae_182314cuda3std3__419piecewise_constructE,(_ZN40_INTERNAL_715a3e69_4_k_cu_ff95deae_182314cuda3std3__45__cpo4cendE - _ZN40_INTERNAL_715a3e69_4_k_cu_ff95deae_182314cuda3std3__419piecewise_constructE)
_ZN40_INTERNAL_715a3e69_4_k_cu_ff95deae_182314cuda3std3__419piecewise_constructE:
	.zero		1
	.type		_ZN40_INTERNAL_715a3e69_4_k_cu_ff95deae_182314cuda3std3__45__cpo4cendE,@object
	.size		_ZN40_INTERNAL_715a3e69_4_k_cu_ff95deae_182314cuda3std3__45__cpo4cendE,(_ZN40_INTERNAL_715a3e69_4_k_cu_ff95deae_182314cuda3std6ranges3__45__cpo4swapE - _ZN40_INTERNAL_715a3e69_4_k_cu_ff95deae_182314cuda3std3__45__cpo4cendE)
_ZN40_INTERNAL_715a3e69_4_k_cu_ff95deae_182314cuda3std3__45__cpo4cendE:
	.zero		1
	.type		_ZN40_INTERNAL_715a3e69_4_k_cu_ff95deae_182314cuda3std6ranges3__45__cpo4swapE,@object
	.size		_ZN40_INTERNAL_715a3e69_4_k_cu_ff95deae_182314cuda3std6ranges3__45__cpo4swapE,(.L_8 - _ZN40_INTERNAL_715a3e69_4_k_cu_ff95deae_182314cuda3std6ranges3__45__cpo4swapE)
_ZN40_INTERNAL_715a3e69_4_k_cu_ff95deae_182314cuda3std6ranges3__45__cpo4swapE:
	.zero		1
.L_8:


//--------------------- .nv.constant0._ZN7cutlass13device_kernelINS_4gemm6kernel13GemmUniversalIN4cute5tupleIJiiiiEEENS1_10collective13CollectiveMmaINS1_34MainloopSm90TmaGmmaWarpSpecializedILi2ENS5_IJNS4_1CILi1EEESB_SB_EEENS1_35KernelTmaWarpSpecializedCooperativeEEENS5_IJNSA_ILi256EEENSA_ILi128EEENSA_ILi64EEEEEEfNS5_IJlSB_lEEEfSJ_NS4_8TiledMMAINS4_8MMA_AtomIJNS4_4SM904GMMA30MMA_64x128x8_F32TF32TF32_SS_TNILNSN_7ScaleInE1ELSP_1EEEEEENS4_6LayoutINS5_IJNSA_ILi2EEESB_SB_EEENS5_IJSB_NSA_ILi0EEESV_EEEEENS5_IJNS4_10UnderscoreESY_SY_EEEEENS4_13SM90_TMA_LOADENS4_14ComposedLayoutINS4_7SwizzleILi3ELi4ELi3EEENS4_18smem_ptr_flag_bitsILi32EEENSS_INS5_IJNSA_ILi8EEENSA_ILi32EEEEEENS5_IJS18_SB_EEEEEEEvNS4_8identityES11_S1C_vS1D_EENS_8epilogue10collective6detail29Sm90TmaWarpSpecializedAdapterINS1G_15DefaultEpilogueIfSJ_SJ_NS1F_6thread17LinearCombinationIfLi1EffLNS1K_9ScaleType4KindE0ELNS_15FloatRoundStyleE2EfEENS1_15EpilogueDefaultEEEEEvvEEEEvNT_6ParamsE --------------------------
	.section	.nv.constant0._ZN7cutlass13device_kernelINS_4gemm6kernel13GemmUniversalIN4cute5tupleIJiiiiEEENS1_10collective13CollectiveMmaINS1_34MainloopSm90TmaGmmaWarpSpecializedILi2ENS5_IJNS4_1CILi1EEESB_SB_EEENS1_35KernelTmaWarpSpecializedCooperativeEEENS5_IJNSA_ILi256EEENSA_ILi128EEENSA_ILi64EEEEEEfNS5_IJlSB_lEEEfSJ_NS4_8TiledMMAINS4_8MMA_AtomIJNS4_4SM904GMMA30MMA_64x128x8_F32TF32TF32_SS_TNILNSN_7ScaleInE1ELSP_1EEEEEENS4_6LayoutINS5_IJNSA_ILi2EEESB_SB_EEENS5_IJSB_NSA_ILi0EEESV_EEEEENS5_IJNS4_10UnderscoreESY_SY_EEEEENS4_13SM90_TMA_LOADENS4_14ComposedLayoutINS4_7SwizzleILi3ELi4ELi3EEENS4_18smem_ptr_flag_bitsILi32EEENSS_INS5_IJNSA_ILi8EEENSA_ILi32EEEEEENS5_IJS18_SB_EEEEEEEvNS4_8identityES11_S1C_vS1D_EENS_8epilogue10collective6detail29Sm90TmaWarpSpecializedAdapterINS1G_15DefaultEpilogueIfSJ_SJ_NS1F_6thread17LinearCombinationIfLi1EffLNS1K_9ScaleType4KindE0ELNS_15FloatRoundStyleE2EfEENS1_15EpilogueDefaultEEEEEvvEEEEvNT_6ParamsE,"a",@progbits
	.sectionflags	@""
	.align	4
.nv.constant0._ZN7cutlass13device_kernelINS_4gemm6kernel13GemmUniversalIN4cute5tupleIJiiiiEEENS1_10collective13CollectiveMmaINS1_34MainloopSm90TmaGmmaWarpSpecializedILi2ENS5_IJNS4_1CILi1EEESB_SB_EEENS1_35KernelTmaWarpSpecializedCooperativeEEENS5_IJNSA_ILi256EEENSA_ILi128EEENSA_ILi64EEEEEEfNS5_IJlSB_lEEEfSJ_NS4_8TiledMMAINS4_8MMA_AtomIJNS4_4SM904GMMA30MMA_64x128x8_F32TF32TF32_SS_TNILNSN_7ScaleInE1ELSP_1EEEEEENS4_6LayoutINS5_IJNSA_ILi2EEESB_SB_EEENS5_IJSB_NSA_ILi0EEESV_EEEEENS5_IJNS4_10UnderscoreESY_SY_EEEEENS4_13SM90_TMA_LOADENS4_14ComposedLayoutINS4_7SwizzleILi3ELi4ELi3EEENS4_18smem_ptr_flag_bitsILi32EEENSS_INS5_IJNSA_ILi8EEENSA_ILi32EEEEEENS5_IJS18_SB_EEEEEEEvNS4_8identityES11_S1C_vS1D_EENS_8epilogue10collective6detail29Sm90TmaWarpSpecializedAdapterINS1G_15DefaultEpilogueIfSJ_SJ_NS1F_6thread17LinearCombinationIfLi1EffLNS1K_9ScaleType4KindE0ELNS_15FloatRoundStyleE2EfEENS1_15EpilogueDefaultEEEEEvvEEEEvNT_6ParamsE:
	.zero		1664


//--------------------- SYMBOLS --------------------------

	.type		.nv.reservedSmem.offset0,@object
	.size		.nv.reservedSmem.offset0,0x4
	.type		__assertfail,@function
